//
// Generated by NVIDIA NVVM Compiler
//
// Compiler Build ID: CL-36424714
// Cuda compilation tools, release 13.0, V13.0.88
// Based on NVVM 20.0.0
//

.version 9.0
.target sm_100
.address_size 64

	// .globl	_Z23jacobi_no_tiling_KernelPdPKdS1_S1_i
// _ZZ18jacobiTilingKernelPdPKdS1_S1_iE6x_tile has been demoted
// _ZZ17computeNormKernelPKdS0_PdiE10partialSum has been demoted

.visible .entry _Z23jacobi_no_tiling_KernelPdPKdS1_S1_i(
	.param .u64 .ptr .align 1 _Z23jacobi_no_tiling_KernelPdPKdS1_S1_i_param_0,
	.param .u64 .ptr .align 1 _Z23jacobi_no_tiling_KernelPdPKdS1_S1_i_param_1,
	.param .u64 .ptr .align 1 _Z23jacobi_no_tiling_KernelPdPKdS1_S1_i_param_2,
	.param .u64 .ptr .align 1 _Z23jacobi_no_tiling_KernelPdPKdS1_S1_i_param_3,
	.param .u32 _Z23jacobi_no_tiling_KernelPdPKdS1_S1_i_param_4
)
{
	.reg .pred 	%p<22>;
	.reg .b32 	%r<83>;
	.reg .b64 	%rd<64>;
	.reg .b64 	%fd<231>;

	ld.param.u64 	%rd17, [_Z23jacobi_no_tiling_KernelPdPKdS1_S1_i_param_0];
	ld.param.u64 	%rd19, [_Z23jacobi_no_tiling_KernelPdPKdS1_S1_i_param_1];
	ld.param.u64 	%rd20, [_Z23jacobi_no_tiling_KernelPdPKdS1_S1_i_param_2];
	ld.param.u64 	%rd18, [_Z23jacobi_no_tiling_KernelPdPKdS1_S1_i_param_3];
	ld.param.u32 	%r51, [_Z23jacobi_no_tiling_KernelPdPKdS1_S1_i_param_4];
	cvta.to.global.u64 	%rd1, %rd20;
	cvta.to.global.u64 	%rd2, %rd19;
	mov.u32 	%r52, %ctaid.x;
	mov.u32 	%r53, %ntid.x;
	mov.u32 	%r54, %tid.x;
	mad.lo.s32 	%r1, %r52, %r53, %r54;
	setp.ge.s32 	%p1, %r1, %r51;
	@%p1 bra 	$L__BB0_32;
	setp.lt.s32 	%p2, %r1, 1;
	mov.f64 	%fd219, 0d0000000000000000;
	mov.b32 	%r78, 0;
	@%p2 bra 	$L__BB0_14;
	mul.lo.s32 	%r2, %r51, %r1;
	min.s32 	%r57, %r1, %r51;
	max.s32 	%r78, %r57, 1;
	and.b32  	%r4, %r78, 15;
	setp.lt.s32 	%p3, %r57, 16;
	mov.f64 	%fd219, 0d0000000000000000;
	mov.b32 	%r69, 0;
	@%p3 bra 	$L__BB0_5;
	and.b32  	%r69, %r78, 2147483632;
	neg.s32 	%r67, %r69;
	add.s64 	%rd3, %rd2, 64;
	add.s64 	%rd60, %rd1, 64;
	mov.f64 	%fd219, 0d0000000000000000;
	mov.u32 	%r66, %r2;
$L__BB0_4:
	.pragma "nounroll";
	mul.wide.s32 	%rd21, %r66, 8;
	add.s64 	%rd22, %rd3, %rd21;
	ld.global.f64 	%fd34, [%rd22+-64];
	ld.global.f64 	%fd35, [%rd60+-64];
	fma.rn.f64 	%fd36, %fd34, %fd35, %fd219;
	ld.global.f64 	%fd37, [%rd22+-56];
	ld.global.f64 	%fd38, [%rd60+-56];
	fma.rn.f64 	%fd39, %fd37, %fd38, %fd36;
	ld.global.f64 	%fd40, [%rd22+-48];
	ld.global.f64 	%fd41, [%rd60+-48];
	fma.rn.f64 	%fd42, %fd40, %fd41, %fd39;
	ld.global.f64 	%fd43, [%rd22+-40];
	ld.global.f64 	%fd44, [%rd60+-40];
	fma.rn.f64 	%fd45, %fd43, %fd44, %fd42;
	ld.global.f64 	%fd46, [%rd22+-32];
	ld.global.f64 	%fd47, [%rd60+-32];
	fma.rn.f64 	%fd48, %fd46, %fd47, %fd45;
	ld.global.f64 	%fd49, [%rd22+-24];
	ld.global.f64 	%fd50, [%rd60+-24];
	fma.rn.f64 	%fd51, %fd49, %fd50, %fd48;
	ld.global.f64 	%fd52, [%rd22+-16];
	ld.global.f64 	%fd53, [%rd60+-16];
	fma.rn.f64 	%fd54, %fd52, %fd53, %fd51;
	ld.global.f64 	%fd55, [%rd22+-8];
	ld.global.f64 	%fd56, [%rd60+-8];
	fma.rn.f64 	%fd57, %fd55, %fd56, %fd54;
	ld.global.f64 	%fd58, [%rd22];
	ld.global.f64 	%fd59, [%rd60];
	fma.rn.f64 	%fd60, %fd58, %fd59, %fd57;
	ld.global.f64 	%fd61, [%rd22+8];
	ld.global.f64 	%fd62, [%rd60+8];
	fma.rn.f64 	%fd63, %fd61, %fd62, %fd60;
	ld.global.f64 	%fd64, [%rd22+16];
	ld.global.f64 	%fd65, [%rd60+16];
	fma.rn.f64 	%fd66, %fd64, %fd65, %fd63;
	ld.global.f64 	%fd67, [%rd22+24];
	ld.global.f64 	%fd68, [%rd60+24];
	fma.rn.f64 	%fd69, %fd67, %fd68, %fd66;
	ld.global.f64 	%fd70, [%rd22+32];
	ld.global.f64 	%fd71, [%rd60+32];
	fma.rn.f64 	%fd72, %fd70, %fd71, %fd69;
	ld.global.f64 	%fd73, [%rd22+40];
	ld.global.f64 	%fd74, [%rd60+40];
	fma.rn.f64 	%fd75, %fd73, %fd74, %fd72;
	ld.global.f64 	%fd76, [%rd22+48];
	ld.global.f64 	%fd77, [%rd60+48];
	fma.rn.f64 	%fd78, %fd76, %fd77, %fd75;
	ld.global.f64 	%fd79, [%rd22+56];
	ld.global.f64 	%fd80, [%rd60+56];
	fma.rn.f64 	%fd219, %fd79, %fd80, %fd78;
	add.s32 	%r67, %r67, 16;
	add.s32 	%r66, %r66, 16;
	add.s64 	%rd60, %rd60, 128;
	setp.ne.s32 	%p4, %r67, 0;
	@%p4 bra 	$L__BB0_4;
$L__BB0_5:
	setp.eq.s32 	%p5, %r4, 0;
	@%p5 bra 	$L__BB0_14;
	and.b32  	%r12, %r78, 7;
	setp.lt.u32 	%p6, %r4, 8;
	@%p6 bra 	$L__BB0_8;
	add.s32 	%r58, %r69, %r2;
	mul.wide.s32 	%rd23, %r58, 8;
	add.s64 	%rd24, %rd2, %rd23;
	ld.global.f64 	%fd82, [%rd24];
	mul.wide.u32 	%rd25, %r69, 8;
	add.s64 	%rd26, %rd1, %rd25;
	ld.global.f64 	%fd83, [%rd26];
	fma.rn.f64 	%fd84, %fd82, %fd83, %fd219;
	ld.global.f64 	%fd85, [%rd24+8];
	ld.global.f64 	%fd86, [%rd26+8];
	fma.rn.f64 	%fd87, %fd85, %fd86, %fd84;
	ld.global.f64 	%fd88, [%rd24+16];
	ld.global.f64 	%fd89, [%rd26+16];
	fma.rn.f64 	%fd90, %fd88, %fd89, %fd87;
	ld.global.f64 	%fd91, [%rd24+24];
	ld.global.f64 	%fd92, [%rd26+24];
	fma.rn.f64 	%fd93, %fd91, %fd92, %fd90;
	ld.global.f64 	%fd94, [%rd24+32];
	ld.global.f64 	%fd95, [%rd26+32];
	fma.rn.f64 	%fd96, %fd94, %fd95, %fd93;
	ld.global.f64 	%fd97, [%rd24+40];
	ld.global.f64 	%fd98, [%rd26+40];
	fma.rn.f64 	%fd99, %fd97, %fd98, %fd96;
	ld.global.f64 	%fd100, [%rd24+48];
	ld.global.f64 	%fd101, [%rd26+48];
	fma.rn.f64 	%fd102, %fd100, %fd101, %fd99;
	ld.global.f64 	%fd103, [%rd24+56];
	ld.global.f64 	%fd104, [%rd26+56];
	fma.rn.f64 	%fd219, %fd103, %fd104, %fd102;
	add.s32 	%r69, %r69, 8;
$L__BB0_8:
	setp.eq.s32 	%p7, %r12, 0;
	@%p7 bra 	$L__BB0_14;
	and.b32  	%r15, %r78, 3;
	setp.lt.u32 	%p8, %r12, 4;
	@%p8 bra 	$L__BB0_11;
	add.s32 	%r59, %r69, %r2;
	mul.wide.s32 	%rd27, %r59, 8;
	add.s64 	%rd28, %rd2, %rd27;
	ld.global.f64 	%fd106, [%rd28];
	mul.wide.u32 	%rd29, %r69, 8;
	add.s64 	%rd30, %rd1, %rd29;
	ld.global.f64 	%fd107, [%rd30];
	fma.rn.f64 	%fd108, %fd106, %fd107, %fd219;
	ld.global.f64 	%fd109, [%rd28+8];
	ld.global.f64 	%fd110, [%rd30+8];
	fma.rn.f64 	%fd111, %fd109, %fd110, %fd108;
	ld.global.f64 	%fd112, [%rd28+16];
	ld.global.f64 	%fd113, [%rd30+16];
	fma.rn.f64 	%fd114, %fd112, %fd113, %fd111;
	ld.global.f64 	%fd115, [%rd28+24];
	ld.global.f64 	%fd116, [%rd30+24];
	fma.rn.f64 	%fd219, %fd115, %fd116, %fd114;
	add.s32 	%r69, %r69, 4;
$L__BB0_11:
	setp.eq.s32 	%p9, %r15, 0;
	@%p9 bra 	$L__BB0_14;
	mul.wide.u32 	%rd31, %r69, 8;
	add.s64 	%rd61, %rd1, %rd31;
	add.s32 	%r72, %r69, %r2;
	neg.s32 	%r71, %r15;
$L__BB0_13:
	.pragma "nounroll";
	mul.wide.s32 	%rd32, %r72, 8;
	add.s64 	%rd33, %rd2, %rd32;
	ld.global.f64 	%fd117, [%rd33];
	ld.global.f64 	%fd118, [%rd61];
	fma.rn.f64 	%fd219, %fd117, %fd118, %fd219;
	add.s64 	%rd61, %rd61, 8;
	add.s32 	%r72, %r72, 1;
	add.s32 	%r71, %r71, 1;
	setp.ne.s32 	%p10, %r71, 0;
	@%p10 bra 	$L__BB0_13;
$L__BB0_14:
	setp.ge.s32 	%p11, %r78, %r51;
	@%p11 bra 	$L__BB0_18;
	setp.eq.s32 	%p12, %r1, %r78;
	@%p12 bra 	$L__BB0_17;
	mad.lo.s32 	%r60, %r51, %r1, %r78;
	mul.wide.s32 	%rd34, %r60, 8;
	add.s64 	%rd35, %rd2, %rd34;
	ld.global.f64 	%fd119, [%rd35];
	mul.wide.u32 	%rd36, %r78, 8;
	add.s64 	%rd37, %rd1, %rd36;
	ld.global.f64 	%fd120, [%rd37];
	fma.rn.f64 	%fd219, %fd119, %fd120, %fd219;
$L__BB0_17:
	add.s32 	%r78, %r78, 1;
$L__BB0_18:
	setp.ge.s32 	%p13, %r78, %r51;
	@%p13 bra 	$L__BB0_31;
	mul.lo.s32 	%r27, %r51, %r1;
	sub.s32 	%r28, %r51, %r78;
	and.b32  	%r29, %r28, 15;
	sub.s32 	%r61, %r78, %r51;
	setp.gt.u32 	%p14, %r61, -16;
	@%p14 bra 	$L__BB0_22;
	and.b32  	%r62, %r28, -16;
	neg.s32 	%r76, %r62;
	add.s64 	%rd10, %rd2, 64;
	add.s32 	%r75, %r78, %r27;
	mul.wide.u32 	%rd38, %r78, 8;
	add.s64 	%rd39, %rd38, %rd1;
	add.s64 	%rd62, %rd39, 64;
$L__BB0_21:
	.pragma "nounroll";
	mul.wide.s32 	%rd40, %r75, 8;
	add.s64 	%rd41, %rd10, %rd40;
	ld.global.f64 	%fd122, [%rd41+-64];
	ld.global.f64 	%fd123, [%rd62+-64];
	fma.rn.f64 	%fd124, %fd122, %fd123, %fd219;
	ld.global.f64 	%fd125, [%rd41+-56];
	ld.global.f64 	%fd126, [%rd62+-56];
	fma.rn.f64 	%fd127, %fd125, %fd126, %fd124;
	ld.global.f64 	%fd128, [%rd41+-48];
	ld.global.f64 	%fd129, [%rd62+-48];
	fma.rn.f64 	%fd130, %fd128, %fd129, %fd127;
	ld.global.f64 	%fd131, [%rd41+-40];
	ld.global.f64 	%fd132, [%rd62+-40];
	fma.rn.f64 	%fd133, %fd131, %fd132, %fd130;
	ld.global.f64 	%fd134, [%rd41+-32];
	ld.global.f64 	%fd135, [%rd62+-32];
	fma.rn.f64 	%fd136, %fd134, %fd135, %fd133;
	ld.global.f64 	%fd137, [%rd41+-24];
	ld.global.f64 	%fd138, [%rd62+-24];
	fma.rn.f64 	%fd139, %fd137, %fd138, %fd136;
	ld.global.f64 	%fd140, [%rd41+-16];
	ld.global.f64 	%fd141, [%rd62+-16];
	fma.rn.f64 	%fd142, %fd140, %fd141, %fd139;
	ld.global.f64 	%fd143, [%rd41+-8];
	ld.global.f64 	%fd144, [%rd62+-8];
	fma.rn.f64 	%fd145, %fd143, %fd144, %fd142;
	ld.global.f64 	%fd146, [%rd41];
	ld.global.f64 	%fd147, [%rd62];
	fma.rn.f64 	%fd148, %fd146, %fd147, %fd145;
	ld.global.f64 	%fd149, [%rd41+8];
	ld.global.f64 	%fd150, [%rd62+8];
	fma.rn.f64 	%fd151, %fd149, %fd150, %fd148;
	ld.global.f64 	%fd152, [%rd41+16];
	ld.global.f64 	%fd153, [%rd62+16];
	fma.rn.f64 	%fd154, %fd152, %fd153, %fd151;
	ld.global.f64 	%fd155, [%rd41+24];
	ld.global.f64 	%fd156, [%rd62+24];
	fma.rn.f64 	%fd157, %fd155, %fd156, %fd154;
	ld.global.f64 	%fd158, [%rd41+32];
	ld.global.f64 	%fd159, [%rd62+32];
	fma.rn.f64 	%fd160, %fd158, %fd159, %fd157;
	ld.global.f64 	%fd161, [%rd41+40];
	ld.global.f64 	%fd162, [%rd62+40];
	fma.rn.f64 	%fd163, %fd161, %fd162, %fd160;
	ld.global.f64 	%fd164, [%rd41+48];
	ld.global.f64 	%fd165, [%rd62+48];
	fma.rn.f64 	%fd166, %fd164, %fd165, %fd163;
	ld.global.f64 	%fd167, [%rd41+56];
	ld.global.f64 	%fd168, [%rd62+56];
	fma.rn.f64 	%fd219, %fd167, %fd168, %fd166;
	add.s32 	%r78, %r78, 16;
	add.s32 	%r76, %r76, 16;
	add.s32 	%r75, %r75, 16;
	add.s64 	%rd62, %rd62, 128;
	setp.ne.s32 	%p15, %r76, 0;
	@%p15 bra 	$L__BB0_21;
$L__BB0_22:
	setp.eq.s32 	%p16, %r29, 0;
	@%p16 bra 	$L__BB0_31;
	and.b32  	%r39, %r28, 7;
	setp.lt.u32 	%p17, %r29, 8;
	@%p17 bra 	$L__BB0_25;
	add.s32 	%r63, %r78, %r27;
	mul.wide.s32 	%rd42, %r63, 8;
	add.s64 	%rd43, %rd2, %rd42;
	ld.global.f64 	%fd170, [%rd43];
	mul.wide.u32 	%rd44, %r78, 8;
	add.s64 	%rd45, %rd1, %rd44;
	ld.global.f64 	%fd171, [%rd45];
	fma.rn.f64 	%fd172, %fd170, %fd171, %fd219;
	ld.global.f64 	%fd173, [%rd43+8];
	ld.global.f64 	%fd174, [%rd45+8];
	fma.rn.f64 	%fd175, %fd173, %fd174, %fd172;
	ld.global.f64 	%fd176, [%rd43+16];
	ld.global.f64 	%fd177, [%rd45+16];
	fma.rn.f64 	%fd178, %fd176, %fd177, %fd175;
	ld.global.f64 	%fd179, [%rd43+24];
	ld.global.f64 	%fd180, [%rd45+24];
	fma.rn.f64 	%fd181, %fd179, %fd180, %fd178;
	ld.global.f64 	%fd182, [%rd43+32];
	ld.global.f64 	%fd183, [%rd45+32];
	fma.rn.f64 	%fd184, %fd182, %fd183, %fd181;
	ld.global.f64 	%fd185, [%rd43+40];
	ld.global.f64 	%fd186, [%rd45+40];
	fma.rn.f64 	%fd187, %fd185, %fd186, %fd184;
	ld.global.f64 	%fd188, [%rd43+48];
	ld.global.f64 	%fd189, [%rd45+48];
	fma.rn.f64 	%fd190, %fd188, %fd189, %fd187;
	ld.global.f64 	%fd191, [%rd43+56];
	ld.global.f64 	%fd192, [%rd45+56];
	fma.rn.f64 	%fd219, %fd191, %fd192, %fd190;
	add.s32 	%r78, %r78, 8;
$L__BB0_25:
	setp.eq.s32 	%p18, %r39, 0;
	@%p18 bra 	$L__BB0_31;
	and.b32  	%r42, %r28, 3;
	setp.lt.u32 	%p19, %r39, 4;
	@%p19 bra 	$L__BB0_28;
	add.s32 	%r64, %r78, %r27;
	mul.wide.s32 	%rd46, %r64, 8;
	add.s64 	%rd47, %rd2, %rd46;
	ld.global.f64 	%fd194, [%rd47];
	mul.wide.u32 	%rd48, %r78, 8;
	add.s64 	%rd49, %rd1, %rd48;
	ld.global.f64 	%fd195, [%rd49];
	fma.rn.f64 	%fd196, %fd194, %fd195, %fd219;
	ld.global.f64 	%fd197, [%rd47+8];
	ld.global.f64 	%fd198, [%rd49+8];
	fma.rn.f64 	%fd199, %fd197, %fd198, %fd196;
	ld.global.f64 	%fd200, [%rd47+16];
	ld.global.f64 	%fd201, [%rd49+16];
	fma.rn.f64 	%fd202, %fd200, %fd201, %fd199;
	ld.global.f64 	%fd203, [%rd47+24];
	ld.global.f64 	%fd204, [%rd49+24];
	fma.rn.f64 	%fd219, %fd203, %fd204, %fd202;
	add.s32 	%r78, %r78, 4;
$L__BB0_28:
	setp.eq.s32 	%p20, %r42, 0;
	@%p20 bra 	$L__BB0_31;
	mul.wide.u32 	%rd50, %r78, 8;
	add.s64 	%rd63, %rd1, %rd50;
	add.s32 	%r82, %r78, %r27;
	neg.s32 	%r81, %r42;
$L__BB0_30:
	.pragma "nounroll";
	mul.wide.s32 	%rd51, %r82, 8;
	add.s64 	%rd52, %rd2, %rd51;
	ld.global.f64 	%fd205, [%rd52];
	ld.global.f64 	%fd206, [%rd63];
	fma.rn.f64 	%fd219, %fd205, %fd206, %fd219;
	add.s64 	%rd63, %rd63, 8;
	add.s32 	%r82, %r82, 1;
	add.s32 	%r81, %r81, 1;
	setp.ne.s32 	%p21, %r81, 0;
	@%p21 bra 	$L__BB0_30;
$L__BB0_31:
	cvta.to.global.u64 	%rd53, %rd18;
	mul.wide.s32 	%rd54, %r1, 8;
	add.s64 	%rd55, %rd53, %rd54;
	ld.global.f64 	%fd207, [%rd55];
	sub.f64 	%fd208, %fd207, %fd219;
	mad.lo.s32 	%r65, %r51, %r1, %r1;
	mul.wide.s32 	%rd56, %r65, 8;
	add.s64 	%rd57, %rd2, %rd56;
	ld.global.f64 	%fd209, [%rd57];
	div.rn.f64 	%fd210, %fd208, %fd209;
	cvta.to.global.u64 	%rd58, %rd17;
	add.s64 	%rd59, %rd58, %rd54;
	st.global.f64 	[%rd59], %fd210;
$L__BB0_32:
	ret;

}
	// .globl	_Z18jacobiTilingKernelPdPKdS1_S1_i
.visible .entry _Z18jacobiTilingKernelPdPKdS1_S1_i(
	.param .u64 .ptr .align 1 _Z18jacobiTilingKernelPdPKdS1_S1_i_param_0,
	.param .u64 .ptr .align 1 _Z18jacobiTilingKernelPdPKdS1_S1_i_param_1,
	.param .u64 .ptr .align 1 _Z18jacobiTilingKernelPdPKdS1_S1_i_param_2,
	.param .u64 .ptr .align 1 _Z18jacobiTilingKernelPdPKdS1_S1_i_param_3,
	.param .u32 _Z18jacobiTilingKernelPdPKdS1_S1_i_param_4
)
{
	.reg .pred 	%p<9>;
	.reg .b32 	%r<39>;
	.reg .b64 	%rd<18>;
	.reg .b64 	%fd<19>;
	// demoted variable
	.shared .align 8 .b8 _ZZ18jacobiTilingKernelPdPKdS1_S1_iE6x_tile[128];
	ld.param.u64 	%rd3, [_Z18jacobiTilingKernelPdPKdS1_S1_i_param_0];
	ld.param.u64 	%rd6, [_Z18jacobiTilingKernelPdPKdS1_S1_i_param_1];
	ld.param.u64 	%rd4, [_Z18jacobiTilingKernelPdPKdS1_S1_i_param_2];
	ld.param.u64 	%rd5, [_Z18jacobiTilingKernelPdPKdS1_S1_i_param_3];
	ld.param.u32 	%r22, [_Z18jacobiTilingKernelPdPKdS1_S1_i_param_4];
	cvta.to.global.u64 	%rd1, %rd6;
	mov.u32 	%r1, %tid.x;
	mov.u32 	%r23, %ctaid.x;
	mov.u32 	%r24, %ntid.x;
	mul.lo.s32 	%r2, %r23, %r24;
	add.s32 	%r3, %r2, %r1;
	setp.ge.s32 	%p1, %r3, %r22;
	@%p1 bra 	$L__BB1_11;
	setp.lt.s32 	%p2, %r22, 1;
	mov.f64 	%fd17, 0d0000000000000000;
	@%p2 bra 	$L__BB1_10;
	shl.b32 	%r26, %r1, 3;
	mov.u32 	%r27, _ZZ18jacobiTilingKernelPdPKdS1_S1_iE6x_tile;
	add.s32 	%r4, %r27, %r26;
	mul.lo.s32 	%r5, %r22, %r3;
	neg.s32 	%r6, %r3;
	cvta.to.global.u64 	%rd2, %rd4;
	mov.f64 	%fd17, 0d0000000000000000;
	mov.b32 	%r33, 0;
$L__BB1_3:
	add.s32 	%r8, %r33, %r1;
	setp.ge.s32 	%p3, %r8, %r22;
	@%p3 bra 	$L__BB1_5;
	mul.wide.u32 	%rd7, %r8, 8;
	add.s64 	%rd8, %rd2, %rd7;
	ld.global.f64 	%fd8, [%rd8];
	st.shared.f64 	[%r4], %fd8;
$L__BB1_5:
	bar.sync 	0;
	add.s32 	%r36, %r5, %r33;
	add.s32 	%r35, %r6, %r33;
	mov.b32 	%r38, 1;
	mov.u32 	%r34, %r27;
	mov.u32 	%r37, %r33;
$L__BB1_6:
	setp.eq.s32 	%p4, %r35, 0;
	@%p4 bra 	$L__BB1_8;
	mul.wide.s32 	%rd9, %r36, 8;
	add.s64 	%rd10, %rd1, %rd9;
	ld.global.f64 	%fd9, [%rd10];
	ld.shared.f64 	%fd10, [%r34];
	fma.rn.f64 	%fd17, %fd9, %fd10, %fd17;
$L__BB1_8:
	add.s32 	%r31, %r38, -1;
	setp.lt.u32 	%p5, %r31, 15;
	add.s32 	%r37, %r37, 1;
	setp.lt.s32 	%p6, %r37, %r22;
	and.pred  	%p7, %p5, %p6;
	add.s32 	%r38, %r38, 1;
	add.s32 	%r36, %r36, 1;
	add.s32 	%r35, %r35, 1;
	add.s32 	%r34, %r34, 8;
	@%p7 bra 	$L__BB1_6;
	bar.sync 	0;
	add.s32 	%r33, %r33, 16;
	setp.lt.s32 	%p8, %r33, %r22;
	@%p8 bra 	$L__BB1_3;
$L__BB1_10:
	cvta.to.global.u64 	%rd11, %rd5;
	mul.wide.s32 	%rd12, %r3, 8;
	add.s64 	%rd13, %rd11, %rd12;
	ld.global.f64 	%fd11, [%rd13];
	sub.f64 	%fd12, %fd11, %fd17;
	mad.lo.s32 	%r32, %r22, %r3, %r3;
	mul.wide.s32 	%rd14, %r32, 8;
	add.s64 	%rd15, %rd1, %rd14;
	ld.global.f64 	%fd13, [%rd15];
	div.rn.f64 	%fd14, %fd12, %fd13;
	cvta.to.global.u64 	%rd16, %rd3;
	add.s64 	%rd17, %rd16, %rd12;
	st.global.f64 	[%rd17], %fd14;
$L__BB1_11:
	ret;

}
	// .globl	_Z26multiplyMatrixVectorKernelPKdS0_Pdi
.visible .entry _Z26multiplyMatrixVectorKernelPKdS0_Pdi(
	.param .u64 .ptr .align 1 _Z26multiplyMatrixVectorKernelPKdS0_Pdi_param_0,
	.param .u64 .ptr .align 1 _Z26multiplyMatrixVectorKernelPKdS0_Pdi_param_1,
	.param .u64 .ptr .align 1 _Z26multiplyMatrixVectorKernelPKdS0_Pdi_param_2,
	.param .u32 _Z26multiplyMatrixVectorKernelPKdS0_Pdi_param_3
)
{
	.reg .pred 	%p<11>;
	.reg .b32 	%r<37>;
	.reg .b64 	%rd<31>;
	.reg .b64 	%fd<112>;

	ld.param.u64 	%rd11, [_Z26multiplyMatrixVectorKernelPKdS0_Pdi_param_0];
	ld.param.u64 	%rd12, [_Z26multiplyMatrixVectorKernelPKdS0_Pdi_param_1];
	ld.param.u64 	%rd10, [_Z26multiplyMatrixVectorKernelPKdS0_Pdi_param_2];
	ld.param.u32 	%r23, [_Z26multiplyMatrixVectorKernelPKdS0_Pdi_param_3];
	cvta.to.global.u64 	%rd1, %rd12;
	cvta.to.global.u64 	%rd2, %rd11;
	mov.u32 	%r24, %ctaid.x;
	mov.u32 	%r25, %ntid.x;
	mov.u32 	%r26, %tid.x;
	mad.lo.s32 	%r1, %r24, %r25, %r26;
	setp.ge.s32 	%p1, %r1, %r23;
	@%p1 bra 	$L__BB2_15;
	setp.lt.s32 	%p2, %r23, 1;
	mov.f64 	%fd111, 0d0000000000000000;
	@%p2 bra 	$L__BB2_14;
	mul.lo.s32 	%r2, %r23, %r1;
	and.b32  	%r3, %r23, 15;
	setp.lt.u32 	%p3, %r23, 16;
	mov.f64 	%fd111, 0d0000000000000000;
	mov.b32 	%r33, 0;
	@%p3 bra 	$L__BB2_5;
	and.b32  	%r33, %r23, 2147483632;
	neg.s32 	%r31, %r33;
	add.s64 	%rd3, %rd2, 64;
	add.s64 	%rd29, %rd1, 64;
	mov.f64 	%fd111, 0d0000000000000000;
	mov.u32 	%r30, %r2;
$L__BB2_4:
	.pragma "nounroll";
	mul.wide.s32 	%rd13, %r30, 8;
	add.s64 	%rd14, %rd3, %rd13;
	ld.global.f64 	%fd18, [%rd14+-64];
	ld.global.f64 	%fd19, [%rd29+-64];
	fma.rn.f64 	%fd20, %fd18, %fd19, %fd111;
	ld.global.f64 	%fd21, [%rd14+-56];
	ld.global.f64 	%fd22, [%rd29+-56];
	fma.rn.f64 	%fd23, %fd21, %fd22, %fd20;
	ld.global.f64 	%fd24, [%rd14+-48];
	ld.global.f64 	%fd25, [%rd29+-48];
	fma.rn.f64 	%fd26, %fd24, %fd25, %fd23;
	ld.global.f64 	%fd27, [%rd14+-40];
	ld.global.f64 	%fd28, [%rd29+-40];
	fma.rn.f64 	%fd29, %fd27, %fd28, %fd26;
	ld.global.f64 	%fd30, [%rd14+-32];
	ld.global.f64 	%fd31, [%rd29+-32];
	fma.rn.f64 	%fd32, %fd30, %fd31, %fd29;
	ld.global.f64 	%fd33, [%rd14+-24];
	ld.global.f64 	%fd34, [%rd29+-24];
	fma.rn.f64 	%fd35, %fd33, %fd34, %fd32;
	ld.global.f64 	%fd36, [%rd14+-16];
	ld.global.f64 	%fd37, [%rd29+-16];
	fma.rn.f64 	%fd38, %fd36, %fd37, %fd35;
	ld.global.f64 	%fd39, [%rd14+-8];
	ld.global.f64 	%fd40, [%rd29+-8];
	fma.rn.f64 	%fd41, %fd39, %fd40, %fd38;
	ld.global.f64 	%fd42, [%rd14];
	ld.global.f64 	%fd43, [%rd29];
	fma.rn.f64 	%fd44, %fd42, %fd43, %fd41;
	ld.global.f64 	%fd45, [%rd14+8];
	ld.global.f64 	%fd46, [%rd29+8];
	fma.rn.f64 	%fd47, %fd45, %fd46, %fd44;
	ld.global.f64 	%fd48, [%rd14+16];
	ld.global.f64 	%fd49, [%rd29+16];
	fma.rn.f64 	%fd50, %fd48, %fd49, %fd47;
	ld.global.f64 	%fd51, [%rd14+24];
	ld.global.f64 	%fd52, [%rd29+24];
	fma.rn.f64 	%fd53, %fd51, %fd52, %fd50;
	ld.global.f64 	%fd54, [%rd14+32];
	ld.global.f64 	%fd55, [%rd29+32];
	fma.rn.f64 	%fd56, %fd54, %fd55, %fd53;
	ld.global.f64 	%fd57, [%rd14+40];
	ld.global.f64 	%fd58, [%rd29+40];
	fma.rn.f64 	%fd59, %fd57, %fd58, %fd56;
	ld.global.f64 	%fd60, [%rd14+48];
	ld.global.f64 	%fd61, [%rd29+48];
	fma.rn.f64 	%fd62, %fd60, %fd61, %fd59;
	ld.global.f64 	%fd63, [%rd14+56];
	ld.global.f64 	%fd64, [%rd29+56];
	fma.rn.f64 	%fd111, %fd63, %fd64, %fd62;
	add.s32 	%r31, %r31, 16;
	add.s32 	%r30, %r30, 16;
	add.s64 	%rd29, %rd29, 128;
	setp.ne.s32 	%p4, %r31, 0;
	@%p4 bra 	$L__BB2_4;
$L__BB2_5:
	setp.eq.s32 	%p5, %r3, 0;
	@%p5 bra 	$L__BB2_14;
	and.b32  	%r11, %r23, 7;
	setp.lt.u32 	%p6, %r3, 8;
	@%p6 bra 	$L__BB2_8;
	add.s32 	%r28, %r33, %r2;
	mul.wide.s32 	%rd15, %r28, 8;
	add.s64 	%rd16, %rd2, %rd15;
	ld.global.f64 	%fd66, [%rd16];
	mul.wide.u32 	%rd17, %r33, 8;
	add.s64 	%rd18, %rd1, %rd17;
	ld.global.f64 	%fd67, [%rd18];
	fma.rn.f64 	%fd68, %fd66, %fd67, %fd111;
	ld.global.f64 	%fd69, [%rd16+8];
	ld.global.f64 	%fd70, [%rd18+8];
	fma.rn.f64 	%fd71, %fd69, %fd70, %fd68;
	ld.global.f64 	%fd72, [%rd16+16];
	ld.global.f64 	%fd73, [%rd18+16];
	fma.rn.f64 	%fd74, %fd72, %fd73, %fd71;
	ld.global.f64 	%fd75, [%rd16+24];
	ld.global.f64 	%fd76, [%rd18+24];
	fma.rn.f64 	%fd77, %fd75, %fd76, %fd74;
	ld.global.f64 	%fd78, [%rd16+32];
	ld.global.f64 	%fd79, [%rd18+32];
	fma.rn.f64 	%fd80, %fd78, %fd79, %fd77;
	ld.global.f64 	%fd81, [%rd16+40];
	ld.global.f64 	%fd82, [%rd18+40];
	fma.rn.f64 	%fd83, %fd81, %fd82, %fd80;
	ld.global.f64 	%fd84, [%rd16+48];
	ld.global.f64 	%fd85, [%rd18+48];
	fma.rn.f64 	%fd86, %fd84, %fd85, %fd83;
	ld.global.f64 	%fd87, [%rd16+56];
	ld.global.f64 	%fd88, [%rd18+56];
	fma.rn.f64 	%fd111, %fd87, %fd88, %fd86;
	add.s32 	%r33, %r33, 8;
$L__BB2_8:
	setp.eq.s32 	%p7, %r11, 0;
	@%p7 bra 	$L__BB2_14;
	and.b32  	%r14, %r23, 3;
	setp.lt.u32 	%p8, %r11, 4;
	@%p8 bra 	$L__BB2_11;
	add.s32 	%r29, %r33, %r2;
	mul.wide.s32 	%rd19, %r29, 8;
	add.s64 	%rd20, %rd2, %rd19;
	ld.global.f64 	%fd90, [%rd20];
	mul.wide.u32 	%rd21, %r33, 8;
	add.s64 	%rd22, %rd1, %rd21;
	ld.global.f64 	%fd91, [%rd22];
	fma.rn.f64 	%fd92, %fd90, %fd91, %fd111;
	ld.global.f64 	%fd93, [%rd20+8];
	ld.global.f64 	%fd94, [%rd22+8];
	fma.rn.f64 	%fd95, %fd93, %fd94, %fd92;
	ld.global.f64 	%fd96, [%rd20+16];
	ld.global.f64 	%fd97, [%rd22+16];
	fma.rn.f64 	%fd98, %fd96, %fd97, %fd95;
	ld.global.f64 	%fd99, [%rd20+24];
	ld.global.f64 	%fd100, [%rd22+24];
	fma.rn.f64 	%fd111, %fd99, %fd100, %fd98;
	add.s32 	%r33, %r33, 4;
$L__BB2_11:
	setp.eq.s32 	%p9, %r14, 0;
	@%p9 bra 	$L__BB2_14;
	mul.wide.u32 	%rd23, %r33, 8;
	add.s64 	%rd30, %rd1, %rd23;
	add.s32 	%r36, %r33, %r2;
	neg.s32 	%r35, %r14;
$L__BB2_13:
	.pragma "nounroll";
	mul.wide.s32 	%rd24, %r36, 8;
	add.s64 	%rd25, %rd2, %rd24;
	ld.global.f64 	%fd101, [%rd25];
	ld.global.f64 	%fd102, [%rd30];
	fma.rn.f64 	%fd111, %fd101, %fd102, %fd111;
	add.s64 	%rd30, %rd30, 8;
	add.s32 	%r36, %r36, 1;
	add.s32 	%r35, %r35, 1;
	setp.ne.s32 	%p10, %r35, 0;
	@%p10 bra 	$L__BB2_13;
$L__BB2_14:
	cvta.to.global.u64 	%rd26, %rd10;
	mul.wide.s32 	%rd27, %r1, 8;
	add.s64 	%rd28, %rd26, %rd27;
	st.global.f64 	[%rd28], %fd111;
$L__BB2_15:
	ret;

}
	// .globl	_Z17computeNormKernelPKdS0_Pdi
.visible .entry _Z17computeNormKernelPKdS0_Pdi(
	.param .u64 .ptr .align 1 _Z17computeNormKernelPKdS0_Pdi_param_0,
	.param .u64 .ptr .align 1 _Z17computeNormKernelPKdS0_Pdi_param_1,
	.param .u64 .ptr .align 1 _Z17computeNormKernelPKdS0_Pdi_param_2,
	.param .u32 _Z17computeNormKernelPKdS0_Pdi_param_3
)
{
	.reg .pred 	%p<6>;
	.reg .b32 	%r<14>;
	.reg .b64 	%rd<13>;
	.reg .b64 	%fd<9>;
	// demoted variable
	.shared .align 8 .b8 _ZZ17computeNormKernelPKdS0_PdiE10partialSum[128];
	ld.param.u64 	%rd1, [_Z17computeNormKernelPKdS0_Pdi_param_0];
	ld.param.u64 	%rd2, [_Z17computeNormKernelPKdS0_Pdi_param_1];
	ld.param.u64 	%rd3, [_Z17computeNormKernelPKdS0_Pdi_param_2];
	ld.param.u32 	%r8, [_Z17computeNormKernelPKdS0_Pdi_param_3];
	mov.u32 	%r1, %tid.x;
	mov.u32 	%r2, %ctaid.x;
	mov.u32 	%r13, %ntid.x;
	mad.lo.s32 	%r4, %r2, %r13, %r1;
	setp.ge.s32 	%p1, %r4, %r8;
	shl.b32 	%r9, %r1, 3;
	mov.u32 	%r10, _ZZ17computeNormKernelPKdS0_PdiE10partialSum;
	add.s32 	%r5, %r10, %r9;
	@%p1 bra 	$L__BB3_2;
	cvta.to.global.u64 	%rd5, %rd1;
	cvta.to.global.u64 	%rd6, %rd2;
	mul.wide.s32 	%rd7, %r4, 8;
	add.s64 	%rd8, %rd5, %rd7;
	ld.global.f64 	%fd1, [%rd8];
	add.s64 	%rd9, %rd6, %rd7;
	ld.global.f64 	%fd2, [%rd9];
	sub.f64 	%fd3, %fd1, %fd2;
	mul.f64 	%fd4, %fd3, %fd3;
	st.shared.f64 	[%r5], %fd4;
	bra.uni 	$L__BB3_3;
$L__BB3_2:
	mov.b64 	%rd4, 0;
	st.shared.u64 	[%r5], %rd4;
$L__BB3_3:
	bar.sync 	0;
	setp.lt.u32 	%p2, %r13, 2;
	@%p2 bra 	$L__BB3_7;
$L__BB3_4:
	shr.u32 	%r7, %r13, 1;
	setp.ge.u32 	%p3, %r1, %r7;
	@%p3 bra 	$L__BB3_6;
	shl.b32 	%r11, %r7, 3;
	add.s32 	%r12, %r5, %r11;
	ld.shared.f64 	%fd5, [%r12];
	ld.shared.f64 	%fd6, [%r5];
	add.f64 	%fd7, %fd5, %fd6;
	st.shared.f64 	[%r5], %fd7;
$L__BB3_6:
	bar.sync 	0;
	setp.gt.u32 	%p4, %r13, 3;
	mov.u32 	%r13, %r7;
	@%p4 bra 	$L__BB3_4;
$L__BB3_7:
	setp.ne.s32 	%p5, %r1, 0;
	@%p5 bra 	$L__BB3_9;
	ld.shared.f64 	%fd8, [_ZZ17computeNormKernelPKdS0_PdiE10partialSum];
	cvta.to.global.u64 	%rd10, %rd3;
	mul.wide.u32 	%rd11, %r2, 8;
	add.s64 	%rd12, %rd10, %rd11;
	st.global.f64 	[%rd12], %fd8;
$L__BB3_9:
	ret;

}


// ===== COMPILED SASS (sm_100) =====

	.target	sm_100

	.elftype	@"ET_EXEC"


//--------------------- .note.nv.tkinfo           --------------------------
	.section	.note.nv.tkinfo,"",@"SHT_NOTE"
	.sectionflags	@"SHF_NOTE_NV_TKINFO"
	.tkinfo
        /*0018*/ 	.word	0x00000002
        /*0030*/ 	.string	""
        /*0030*/ 	.string	"ptxas"
        /*0030*/ 	.string	"Cuda compilation tools, release 13.0, V13.0.88"
        /*0030*/ 	.string	"Build cuda_13.0.r13.0/compiler.36424714_0"
        /*0030*/ 	.string	"-arch sm_100 -m 64 "



//--------------------- .note.nv.cuinfo           --------------------------
	.section	.note.nv.cuinfo,"",@"SHT_NOTE"
	.sectionflags	@"SHF_NOTE_NV_CUINFO"
        /*0018*/ 	.short	0x0002
        /*001a*/ 	.short	0x0064
        /*001c*/ 	.short	0x0082
	.zero		2


//--------------------- .nv.info                  --------------------------
	.section	.nv.info,"",@"SHT_CUDA_INFO"
	.align	4


	//----- nvinfo : EIATTR_REGCOUNT
	.align		4
        /*0000*/ 	.byte	0x04, 0x2f
        /*0002*/ 	.short	(.L_1 - .L_0)
	.align		4
.L_0:
        /*0004*/ 	.word	index@(_Z23jacobi_no_tiling_KernelPdPKdS1_S1_i)
        /*0008*/ 	.word	0x00000020


	//----- nvinfo : EIATTR_FRAME_SIZE
	.align		4
.L_1:
        /*000c*/ 	.byte	0x04, 0x11
        /*000e*/ 	.short	(.L_3 - .L_2)
	.align		4
.L_2:
        /*0010*/ 	.word	index@($__internal_1_$__cuda_sm20_div_rn_f64_full)
        /*0014*/ 	.word	0x00000000


	//----- nvinfo : EIATTR_FRAME_SIZE
	.align		4
.L_3:
        /*0018*/ 	.byte	0x04, 0x11
        /*001a*/ 	.short	(.L_5 - .L_4)
	.align		4
.L_4:
        /*001c*/ 	.word	index@(_Z23jacobi_no_tiling_KernelPdPKdS1_S1_i)
        /*0020*/ 	.word	0x00000000


	//----- nvinfo : EIATTR_REGCOUNT
	.align		4
.L_5:
        /*0024*/ 	.byte	0x04, 0x2f
        /*0026*/ 	.short	(.L_7 - .L_6)
	.align		4
.L_6:
        /*0028*/ 	.word	index@(_Z18jacobiTilingKernelPdPKdS1_S1_i)
        /*002c*/ 	.word	0x00000019


	//----- nvinfo : EIATTR_FRAME_SIZE
	.align		4
.L_7:
        /*0030*/ 	.byte	0x04, 0x11
        /*0032*/ 	.short	(.L_9 - .L_8)
	.align		4
.L_8:
        /*0034*/ 	.word	index@($__internal_0_$__cuda_sm20_div_rn_f64_full)
        /*0038*/ 	.word	0x00000000


	//----- nvinfo : EIATTR_FRAME_SIZE
	.align		4
.L_9:
        /*003c*/ 	.byte	0x04, 0x11
        /*003e*/ 	.short	(.L_11 - .L_10)
	.align		4
.L_10:
        /*0040*/ 	.word	index@(_Z18jacobiTilingKernelPdPKdS1_S1_i)
        /*0044*/ 	.word	0x00000000


	//----- nvinfo : EIATTR_REGCOUNT
	.align		4
.L_11:
        /*0048*/ 	.byte	0x04, 0x2f
        /*004a*/ 	.short	(.L_13 - .L_12)
	.align		4
.L_12:
        /*004c*/ 	.word	index@(_Z26multiplyMatrixVectorKernelPKdS0_Pdi)
        /*0050*/ 	.word	0x00000020


	//----- nvinfo : EIATTR_FRAME_SIZE
	.align		4
.L_13:
        /*0054*/ 	.byte	0x04, 0x11
        /*0056*/ 	.short	(.L_15 - .L_14)
	.align		4
.L_14:
        /*0058*/ 	.word	index@(_Z26multiplyMatrixVectorKernelPKdS0_Pdi)
        /*005c*/ 	.word	0x00000000


	//----- nvinfo : EIATTR_REGCOUNT
	.align		4
.L_15:
        /*0060*/ 	.byte	0x04, 0x2f
        /*0062*/ 	.short	(.L_17 - .L_16)
	.align		4
.L_16:
        /*0064*/ 	.word	index@(_Z17computeNormKernelPKdS0_Pdi)
        /*0068*/ 	.word	0x0000000e


	//----- nvinfo : EIATTR_FRAME_SIZE
	.align		4
.L_17:
        /*006c*/ 	.byte	0x04, 0x11
        /*006e*/ 	.short	(.L_19 - .L_18)
	.align		4
.L_18:
        /*0070*/ 	.word	index@(_Z17computeNormKernelPKdS0_Pdi)
        /*0074*/ 	.word	0x00000000


	//----- nvinfo : EIATTR_MIN_STACK_SIZE
	.align		4
.L_19:
        /*0078*/ 	.byte	0x04, 0x12
        /*007a*/ 	.short	(.L_21 - .L_20)
	.align		4
.L_20:
        /*007c*/ 	.word	index@(_Z17computeNormKernelPKdS0_Pdi)
        /*0080*/ 	.word	0x00000000


	//----- nvinfo : EIATTR_MIN_STACK_SIZE
	.align		4
.L_21:
        /*0084*/ 	.byte	0x04, 0x12
        /*0086*/ 	.short	(.L_23 - .L_22)
	.align		4
.L_22:
        /*0088*/ 	.word	index@(_Z26multiplyMatrixVectorKernelPKdS0_Pdi)
        /*008c*/ 	.word	0x00000000


	//----- nvinfo : EIATTR_MIN_STACK_SIZE
	.align		4
.L_23:
        /*0090*/ 	.byte	0x04, 0x12
        /*0092*/ 	.short	(.L_25 - .L_24)
	.align		4
.L_24:
        /*0094*/ 	.word	index@(_Z18jacobiTilingKernelPdPKdS1_S1_i)
        /*0098*/ 	.word	0x00000000


	//----- nvinfo : EIATTR_MIN_STACK_SIZE
	.align		4
.L_25:
        /*009c*/ 	.byte	0x04, 0x12
        /*009e*/ 	.short	(.L_27 - .L_26)
	.align		4
.L_26:
        /*00a0*/ 	.word	index@(_Z23jacobi_no_tiling_KernelPdPKdS1_S1_i)
        /*00a4*/ 	.word	0x00000000
.L_27:


//--------------------- .nv.compat                --------------------------
	.section	.nv.compat,"",@"SHT_CUDA_COMPAT_INFO"
	.align	4
        /*0000*/ 	.byte	0x02, 0x09, 0x00, 0x00, 0x02, 0x02, 0x01, 0x00, 0x02, 0x05, 0x05, 0x00, 0x03, 0x07, 0x01, 0x01
        /*0010*/ 	.byte	0x02, 0x03, 0x00, 0x00, 0x02, 0x06, 0x01, 0x00, 0x04, 0x0b, 0x08, 0x00, 0x01, 0x00, 0x00, 0x00
        /*0020*/ 	.byte	0x00, 0x00, 0x00, 0x00


//--------------------- .nv.info._Z17computeNormKernelPKdS0_Pdi --------------------------
	.section	.nv.info._Z17computeNormKernelPKdS0_Pdi,"",@"SHT_CUDA_INFO"
	.sectionflags	@""
	.align	4


	//----- nvinfo : EIATTR_CUDA_API_VERSION
	.align		4
        /*0000*/ 	.byte	0x04, 0x37
        /*0002*/ 	.short	(.L_29 - .L_28)
.L_28:
        /*0004*/ 	.word	0x00000082


	//----- nvinfo : EIATTR_KPARAM_INFO
	.align		4
.L_29:
        /*0008*/ 	.byte	0x04, 0x17
        /*000a*/ 	.short	(.L_31 - .L_30)
.L_30:
        /*000c*/ 	.word	0x00000000
        /*0010*/ 	.short	0x0003
        /*0012*/ 	.short	0x0018
        /*0014*/ 	.byte	0x00, 0xf0, 0x11, 0x00


	//----- nvinfo : EIATTR_KPARAM_INFO
	.align		4
.L_31:
        /*0018*/ 	.byte	0x04, 0x17
        /*001a*/ 	.short	(.L_33 - .L_32)
.L_32:
        /*001c*/ 	.word	0x00000000
        /*0020*/ 	.short	0x0002
        /*0022*/ 	.short	0x0010
        /*0024*/ 	.byte	0x00, 0xf5, 0x21, 0x00


	//----- nvinfo : EIATTR_KPARAM_INFO
	.align		4
.L_33:
        /*0028*/ 	.byte	0x04, 0x17
        /*002a*/ 	.short	(.L_35 - .L_34)
.L_34:
        /*002c*/ 	.word	0x00000000
        /*0030*/ 	.short	0x0001
        /*0032*/ 	.short	0x0008
        /*0034*/ 	.byte	0x00, 0xf5, 0x21, 0x00


	//----- nvinfo : EIATTR_KPARAM_INFO
	.align		4
.L_35:
        /*0038*/ 	.byte	0x04, 0x17
        /*003a*/ 	.short	(.L_37 - .L_36)
.L_36:
        /*003c*/ 	.word	0x00000000
        /*0040*/ 	.short	0x0000
        /*0042*/ 	.short	0x0000
        /*0044*/ 	.byte	0x00, 0xf5, 0x21, 0x00


	//----- nvinfo : EIATTR_SPARSE_MMA_MASK
	.align		4
.L_37:
        /*0048*/ 	.byte	0x03, 0x50
        /*004a*/ 	.short	0x0000


	//----- nvinfo : EIATTR_MAXREG_COUNT
	.align		4
        /*004c*/ 	.byte	0x03, 0x1b
        /*004e*/ 	.short	0x00ff


	//----- nvinfo : EIATTR_NUM_BARRIERS
	.align		4
        /*0050*/ 	.byte	0x02, 0x4c
        /*0052*/ 	.byte	0x01
	.zero		1


	//----- nvinfo : EIATTR_MERCURY_ISA_VERSION
	.align		4
        /*0054*/ 	.byte	0x03, 0x5f
        /*0056*/ 	.short	0x0101


	//----- nvinfo : EIATTR_VRC_CTA_INIT_COUNT
	.align		4
        /*0058*/ 	.byte	0x02, 0x4a
	.zero		1
	.zero		1


	//----- nvinfo : EIATTR_EXIT_INSTR_OFFSETS
	.align		4
        /*005c*/ 	.byte	0x04, 0x1c
        /*005e*/ 	.short	(.L_39 - .L_38)


	//   ....[0]....
.L_38:
        /*0060*/ 	.word	0x00000260


	//   ....[1]....
        /*0064*/ 	.word	0x000002e0


	//----- nvinfo : EIATTR_CBANK_PARAM_SIZE
	.align		4
.L_39:
        /*0068*/ 	.byte	0x03, 0x19
        /*006a*/ 	.short	0x001c


	//----- nvinfo : EIATTR_PARAM_CBANK
	.align		4
        /*006c*/ 	.byte	0x04, 0x0a
        /*006e*/ 	.short	(.L_41 - .L_40)
	.align		4
.L_40:
        /*0070*/ 	.word	index@(.nv.constant0._Z17computeNormKernelPKdS0_Pdi)
        /*0074*/ 	.short	0x0380
        /*0076*/ 	.short	0x001c


	//----- nvinfo : EIATTR_SW_WAR
	.align		4
.L_41:
        /*0078*/ 	.byte	0x04, 0x36
        /*007a*/ 	.short	(.L_43 - .L_42)
.L_42:
        /*007c*/ 	.word	0x00000008
.L_43:


//--------------------- .nv.info._Z26multiplyMatrixVectorKernelPKdS0_Pdi --------------------------
	.section	.nv.info._Z26multiplyMatrixVectorKernelPKdS0_Pdi,"",@"SHT_CUDA_INFO"
	.sectionflags	@""
	.align	4


	//----- nvinfo : EIATTR_CUDA_API_VERSION
	.align		4
        /*0000*/ 	.byte	0x04, 0x37
        /*0002*/ 	.short	(.L_45 - .L_44)
.L_44:
        /*0004*/ 	.word	0x00000082


	//----- nvinfo : EIATTR_KPARAM_INFO
	.align		4
.L_45:
        /*0008*/ 	.byte	0x04, 0x17
        /*000a*/ 	.short	(.L_47 - .L_46)
.L_46:
        /*000c*/ 	.word	0x00000000
        /*0010*/ 	.short	0x0003
        /*0012*/ 	.short	0x0018
        /*0014*/ 	.byte	0x00, 0xf0, 0x11, 0x00


	//----- nvinfo : EIATTR_KPARAM_INFO
	.align		4
.L_47:
        /*0018*/ 	.byte	0x04, 0x17
        /*001a*/ 	.short	(.L_49 - .L_48)
.L_48:
        /*001c*/ 	.word	0x00000000
        /*0020*/ 	.short	0x0002
        /*0022*/ 	.short	0x0010
        /*0024*/ 	.byte	0x00, 0xf5, 0x21, 0x00


	//----- nvinfo : EIATTR_KPARAM_INFO
	.align		4
.L_49:
        /*0028*/ 	.byte	0x04, 0x17
        /*002a*/ 	.short	(.L_51 - .L_50)
.L_50:
        /*002c*/ 	.word	0x00000000
        /*0030*/ 	.short	0x0001
        /*0032*/ 	.short	0x0008
        /*0034*/ 	.byte	0x00, 0xf5, 0x21, 0x00


	//----- nvinfo : EIATTR_KPARAM_INFO
	.align		4
.L_51:
        /*0038*/ 	.byte	0x04, 0x17
        /*003a*/ 	.short	(.L_53 - .L_52)
.L_52:
        /*003c*/ 	.word	0x00000000
        /*0040*/ 	.short	0x0000
        /*0042*/ 	.short	0x0000
        /*0044*/ 	.byte	0x00, 0xf5, 0x21, 0x00


	//----- nvinfo : EIATTR_SPARSE_MMA_MASK
	.align		4
.L_53:
        /*0048*/ 	.byte	0x03, 0x50
        /*004a*/ 	.short	0x0000


	//----- nvinfo : EIATTR_MAXREG_COUNT
	.align		4
        /*004c*/ 	.byte	0x03, 0x1b
        /*004e*/ 	.short	0x00ff


	//----- nvinfo : EIATTR_MERCURY_ISA_VERSION
	.align		4
        /*0050*/ 	.byte	0x03, 0x5f
        /*0052*/ 	.short	0x0101


	//----- nvinfo : EIATTR_VRC_CTA_INIT_COUNT
	.align		4
        /*0054*/ 	.byte	0x02, 0x4a
	.zero		1
	.zero		1


	//----- nvinfo : EIATTR_EXIT_INSTR_OFFSETS
	.align		4
        /*0058*/ 	.byte	0x04, 0x1c
        /*005a*/ 	.short	(.L_55 - .L_54)


	//   ....[0]....
.L_54:
        /*005c*/ 	.word	0x00000070


	//   ....[1]....
        /*0060*/ 	.word	0x00000ab0


	//----- nvinfo : EIATTR_CBANK_PARAM_SIZE
	.align		4
.L_55:
        /*0064*/ 	.byte	0x03, 0x19
        /*0066*/ 	.short	0x001c


	//----- nvinfo : EIATTR_PARAM_CBANK
	.align		4
        /*0068*/ 	.byte	0x04, 0x0a
        /*006a*/ 	.short	(.L_57 - .L_56)
	.align		4
.L_56:
        /*006c*/ 	.word	index@(.nv.constant0._Z26multiplyMatrixVectorKernelPKdS0_Pdi)
        /*0070*/ 	.short	0x0380
        /*0072*/ 	.short	0x001c


	//----- nvinfo : EIATTR_SW_WAR
	.align		4
.L_57:
        /*0074*/ 	.byte	0x04, 0x36
        /*0076*/ 	.short	(.L_59 - .L_58)
.L_58:
        /*0078*/ 	.word	0x00000008
.L_59:


//--------------------- .nv.info._Z18jacobiTilingKernelPdPKdS1_S1_i --------------------------
	.section	.nv.info._Z18jacobiTilingKernelPdPKdS1_S1_i,"",@"SHT_CUDA_INFO"
	.sectionflags	@""
	.align	4


	//----- nvinfo : EIATTR_CUDA_API_VERSION
	.align		4
        /*0000*/ 	.byte	0x04, 0x37
        /*0002*/ 	.short	(.L_61 - .L_60)
.L_60:
        /*0004*/ 	.word	0x00000082


	//----- nvinfo : EIATTR_KPARAM_INFO
	.align		4
.L_61:
        /*0008*/ 	.byte	0x04, 0x17
        /*000a*/ 	.short	(.L_63 - .L_62)
.L_62:
        /*000c*/ 	.word	0x00000000
        /*0010*/ 	.short	0x0004
        /*0012*/ 	.short	0x0020
        /*0014*/ 	.byte	0x00, 0xf0, 0x11, 0x00


	//----- nvinfo : EIATTR_KPARAM_INFO
	.align		4
.L_63:
        /*0018*/ 	.byte	0x04, 0x17
        /*001a*/ 	.short	(.L_65 - .L_64)
.L_64:
        /*001c*/ 	.word	0x00000000
        /*0020*/ 	.short	0x0003
        /*0022*/ 	.short	0x0018
        /*0024*/ 	.byte	0x00, 0xf5, 0x21, 0x00


	//----- nvinfo : EIATTR_KPARAM_INFO
	.align		4
.L_65:
        /*0028*/ 	.byte	0x04, 0x17
        /*002a*/ 	.short	(.L_67 - .L_66)
.L_66:
        /*002c*/ 	.word	0x00000000
        /*0030*/ 	.short	0x0002
        /*0032*/ 	.short	0x0010
        /*0034*/ 	.byte	0x00, 0xf5, 0x21, 0x00


	//----- nvinfo : EIATTR_KPARAM_INFO
	.align		4
.L_67:
        /*0038*/ 	.byte	0x04, 0x17
        /*003a*/ 	.short	(.L_69 - .L_68)
.L_68:
        /*003c*/ 	.word	0x00000000
        /*0040*/ 	.short	0x0001
        /*0042*/ 	.short	0x0008
        /*0044*/ 	.byte	0x00, 0xf5, 0x21, 0x00


	//----- nvinfo : EIATTR_KPARAM_INFO
	.align		4
.L_69:
        /*0048*/ 	.byte	0x04, 0x17
        /*004a*/ 	.short	(.L_71 - .L_70)
.L_70:
        /*004c*/ 	.word	0x00000000
        /*0050*/ 	.short	0x0000
        /*0052*/ 	.short	0x0000
        /*0054*/ 	.byte	0x00, 0xf5, 0x21, 0x00


	//----- nvinfo : EIATTR_SPARSE_MMA_MASK
	.align		4
.L_71:
        /*0058*/ 	.byte	0x03, 0x50
        /*005a*/ 	.short	0x0000


	//----- nvinfo : EIATTR_MAXREG_COUNT
	.align		4
        /*005c*/ 	.byte	0x03, 0x1b
        /*005e*/ 	.short	0x00ff


	//----- nvinfo : EIATTR_NUM_BARRIERS
	.align		4
        /*0060*/ 	.byte	0x02, 0x4c
        /*0062*/ 	.byte	0x01
	.zero		1


	//----- nvinfo : EIATTR_MERCURY_ISA_VERSION
	.align		4
        /*0064*/ 	.byte	0x03, 0x5f
        /*0066*/ 	.short	0x0101


	//----- nvinfo : EIATTR_VRC_CTA_INIT_COUNT
	.align		4
        /*0068*/ 	.byte	0x02, 0x4a
	.zero		1
	.zero		1


	//----- nvinfo : EIATTR_EXIT_INSTR_OFFSETS
	.align		4
        /*006c*/ 	.byte	0x04, 0x1c
        /*006e*/ 	.short	(.L_73 - .L_72)


	//   ....[0]....
.L_72:
        /*0070*/ 	.word	0x00000070


	//   ....[1]....
        /*0074*/ 	.word	0x00000500


	//----- nvinfo : EIATTR_CRS_STACK_SIZE
	.align		4
.L_73:
        /*0078*/ 	.byte	0x04, 0x1e
        /*007a*/ 	.short	(.L_75 - .L_74)
.L_74:
        /*007c*/ 	.word	0x00000000


	//----- nvinfo : EIATTR_CBANK_PARAM_SIZE
	.align		4
.L_75:
        /*0080*/ 	.byte	0x03, 0x19
        /*0082*/ 	.short	0x0024


	//----- nvinfo : EIATTR_PARAM_CBANK
	.align		4
        /*0084*/ 	.byte	0x04, 0x0a
        /*0086*/ 	.short	(.L_77 - .L_76)
	.align		4
.L_76:
        /*0088*/ 	.word	index@(.nv.constant0._Z18jacobiTilingKernelPdPKdS1_S1_i)
        /*008c*/ 	.short	0x0380
        /*008e*/ 	.short	0x0024


	//----- nvinfo : EIATTR_SW_WAR
	.align		4
.L_77:
        /*0090*/ 	.byte	0x04, 0x36
        /*0092*/ 	.short	(.L_79 - .L_78)
.L_78:
        /*0094*/ 	.word	0x00000008
.L_79:


//--------------------- .nv.info._Z23jacobi_no_tiling_KernelPdPKdS1_S1_i --------------------------
	.section	.nv.info._Z23jacobi_no_tiling_KernelPdPKdS1_S1_i,"",@"SHT_CUDA_INFO"
	.sectionflags	@""
	.align	4


	//----- nvinfo : EIATTR_CUDA_API_VERSION
	.align		4
        /*0000*/ 	.byte	0x04, 0x37
        /*0002*/ 	.short	(.L_81 - .L_80)
.L_80:
        /*0004*/ 	.word	0x00000082


	//----- nvinfo : EIATTR_KPARAM_INFO
	.align		4
.L_81:
        /*0008*/ 	.byte	0x04, 0x17
        /*000a*/ 	.short	(.L_83 - .L_82)
.L_82:
        /*000c*/ 	.word	0x00000000
        /*0010*/ 	.short	0x0004
        /*0012*/ 	.short	0x0020
        /*0014*/ 	.byte	0x00, 0xf0, 0x11, 0x00


	//----- nvinfo : EIATTR_KPARAM_INFO
	.align		4
.L_83:
        /*0018*/ 	.byte	0x04, 0x17
        /*001a*/ 	.short	(.L_85 - .L_84)
.L_84:
        /*001c*/ 	.word	0x00000000
        /*0020*/ 	.short	0x0003
        /*0022*/ 	.short	0x0018
        /*0024*/ 	.byte	0x00, 0xf5, 0x21, 0x00


	//----- nvinfo : EIATTR_KPARAM_INFO
	.align		4
.L_85:
        /*0028*/ 	.byte	0x04, 0x17
        /*002a*/ 	.short	(.L_87 - .L_86)
.L_86:
        /*002c*/ 	.word	0x00000000
        /*0030*/ 	.short	0x0002
        /*0032*/ 	.short	0x0010
        /*0034*/ 	.byte	0x00, 0xf5, 0x21, 0x00


	//----- nvinfo : EIATTR_KPARAM_INFO
	.align		4
.L_87:
        /*0038*/ 	.byte	0x04, 0x17
        /*003a*/ 	.short	(.L_89 - .L_88)
.L_88:
        /*003c*/ 	.word	0x00000000
        /*0040*/ 	.short	0x0001
        /*0042*/ 	.short	0x0008
        /*0044*/ 	.byte	0x00, 0xf5, 0x21, 0x00


	//----- nvinfo : EIATTR_KPARAM_INFO
	.align		4
.L_89:
        /*0048*/ 	.byte	0x04, 0x17
        /*004a*/ 	.short	(.L_91 - .L_90)
.L_90:
        /*004c*/ 	.word	0x00000000
        /*0050*/ 	.short	0x0000
        /*0052*/ 	.short	0x0000
        /*0054*/ 	.byte	0x00, 0xf5, 0x21, 0x00


	//----- nvinfo : EIATTR_SPARSE_MMA_MASK
	.align		4
.L_91:
        /*0058*/ 	.byte	0x03, 0x50
        /*005a*/ 	.short	0x0000


	//----- nvinfo : EIATTR_MAXREG_COUNT
	.align		4
        /*005c*/ 	.byte	0x03, 0x1b
        /*005e*/ 	.short	0x00ff


	//----- nvinfo : EIATTR_MERCURY_ISA_VERSION
	.align		4
        /*0060*/ 	.byte	0x03, 0x5f
        /*0062*/ 	.short	0x0101


	//----- nvinfo : EIATTR_VRC_CTA_INIT_COUNT
	.align		4
        /*0064*/ 	.byte	0x02, 0x4a
	.zero		1
	.zero		1


	//----- nvinfo : EIATTR_EXIT_INSTR_OFFSETS
	.align		4
        /*0068*/ 	.byte	0x04, 0x1c
        /*006a*/ 	.short	(.L_93 - .L_92)


	//   ....[0]....
.L_92:
        /*006c*/ 	.word	0x00000070


	//   ....[1]....
        /*0070*/ 	.word	0x000017e0


	//----- nvinfo : EIATTR_CRS_STACK_SIZE
	.align		4
.L_93:
        /*0074*/ 	.byte	0x04, 0x1e
        /*0076*/ 	.short	(.L_95 - .L_94)
.L_94:
        /*0078*/ 	.word	0x00000000


	//----- nvinfo : EIATTR_CBANK_PARAM_SIZE
	.align		4
.L_95:
        /*007c*/ 	.byte	0x03, 0x19
        /*007e*/ 	.short	0x0024


	//----- nvinfo : EIATTR_PARAM_CBANK
	.align		4
        /*0080*/ 	.byte	0x04, 0x0a
        /*0082*/ 	.short	(.L_97 - .L_96)
	.align		4
.L_96:
        /*0084*/ 	.word	index@(.nv.constant0._Z23jacobi_no_tiling_KernelPdPKdS1_S1_i)
        /*0088*/ 	.short	0x0380
        /*008a*/ 	.short	0x0024


	//----- nvinfo : EIATTR_SW_WAR
	.align		4
.L_97:
        /*008c*/ 	.byte	0x04, 0x36
        /*008e*/ 	.short	(.L_99 - .L_98)
.L_98:
        /*0090*/ 	.word	0x00000008
.L_99:


//--------------------- .nv.callgraph             --------------------------
	.section	.nv.callgraph,"",@"SHT_CUDA_CALLGRAPH"
	.align	4
	.sectionentsize	8
	.align		4
        /*0000*/ 	.word	0x00000000
	.align		4
        /*0004*/ 	.word	0xffffffff
	.align		4
        /*0008*/ 	.word	0x00000000
	.align		4
        /*000c*/ 	.word	0xfffffffe
	.align		4
        /*0010*/ 	.word	0x00000000
	.align		4
        /*0014*/ 	.word	0xfffffffd
	.align		4
        /*0018*/ 	.word	0x00000000
	.align		4
        /*001c*/ 	.word	0xfffffffc


//--------------------- .text._Z17computeNormKernelPKdS0_Pdi --------------------------
	.section	.text._Z17computeNormKernelPKdS0_Pdi,"ax",@progbits
	.align	128
        .global         _Z17computeNormKernelPKdS0_Pdi
        .type           _Z17computeNormKernelPKdS0_Pdi,@function
        .size           _Z17computeNormKernelPKdS0_Pdi,(.L_x_53 - _Z17computeNormKernelPKdS0_Pdi)
        .other          _Z17computeNormKernelPKdS0_Pdi,@"STO_CUDA_ENTRY STV_DEFAULT"
_Z17computeNormKernelPKdS0_Pdi:
.text._Z17computeNormKernelPKdS0_Pdi:
[----:B------:R-:W-:Y:S01]  /*0000*/  LDC R1, c[0x0][0x37c] ;  /* 0x0000df00ff017b82 */ /* 0x000fe20000000800 */
[----:B------:R-:W0:Y:S01]  /*0010*/  S2R R11, SR_TID.X ;  /* 0x00000000000b7919 */ /* 0x000e220000002100 */
[----:B------:R-:W0:Y:S06]  /*0020*/  LDCU UR8, c[0x0][0x360] ;  /* 0x00006c00ff0877ac */ /* 0x000e2c0008000800 */
[----:B------:R-:W1:Y:S01]  /*0030*/  LDC.64 R2, c[0x0][0x380] ;  /* 0x0000e000ff027b82 */ /* 0x000e620000000a00 */
[----:B------:R-:W0:Y:S01]  /*0040*/  S2R R0, SR_CTAID.X ;  /* 0x0000000000007919 */ /* 0x000e220000002500 */
[----:B------:R-:W2:Y:S01]  /*0050*/  LDCU UR4, c[0x0][0x398] ;  /* 0x00007300ff0477ac */ /* 0x000ea20008000800 */
[----:B------:R-:W3:Y:S05]  /*0060*/  LDCU.64 UR6, c[0x0][0x358] ;  /* 0x00006b00ff0677ac */ /* 0x000eea0008000a00 */
[----:B------:R-:W4:Y:S01]  /*0070*/  LDC.64 R4, c[0x0][0x388] ;  /* 0x0000e200ff047b82 */ /* 0x000f220000000a00 */
[----:B0-----:R-:W-:-:S05]  /*0080*/  IMAD R7, R0, UR8, R11 ;  /* 0x0000000800077c24 */ /* 0x001fca000f8e020b */
[----:B--2---:R-:W-:-:S13]  /*0090*/  ISETP.GE.AND P1, PT, R7, UR4, PT ;  /* 0x0000000407007c0c */ /* 0x004fda000bf26270 */
[----:B-1----:R-:W-:-:S04]  /*00a0*/  @!P1 IMAD.WIDE R2, R7, 0x8, R2 ;  /* 0x0000000807029825 */ /* 0x002fc800078e0202 */
[----:B----4-:R-:W-:Y:S02]  /*00b0*/  @!P1 IMAD.WIDE R4, R7, 0x8, R4 ;  /* 0x0000000807049825 */ /* 0x010fe400078e0204 */
[----:B---3--:R-:W2:Y:S04]  /*00c0*/  @!P1 LDG.E.64 R2, desc[UR6][R2.64] ;  /* 0x0000000602029981 */ /* 0x008ea8000c1e1b00 */
[----:B------:R-:W2:Y:S01]  /*00d0*/  @!P1 LDG.E.64 R4, desc[UR6][R4.64] ;  /* 0x0000000604049981 */ /* 0x000ea2000c1e1b00 */
[----:B------:R-:W0:Y:S01]  /*00e0*/  S2UR UR5, SR_CgaCtaId ;  /* 0x00000000000579c3 */ /* 0x000e220000008800 */
[----:B------:R-:W-:Y:S01]  /*00f0*/  IMAD.U32 R8, RZ, RZ, UR8 ;  /* 0x00000008ff087e24 */ /* 0x000fe2000f8e00ff */
[----:B------:R-:W-:Y:S01]  /*0100*/  UMOV UR4, 0x400 ;  /* 0x0000040000047882 */ /* 0x000fe20000000000 */
[----:B------:R-:W-:-:S03]  /*0110*/  ISETP.NE.AND P0, PT, R11, RZ, PT ;  /* 0x000000ff0b00720c */ /* 0x000fc60003f05270 */
[----:B------:R-:W-:Y:S01]  /*0120*/  ISETP.GE.U32.AND P2, PT, R8, 0x2, PT ;  /* 0x000000020800780c */ /* 0x000fe20003f46070 */
[----:B0-----:R-:W-:-:S06]  /*0130*/  ULEA UR4, UR5, UR4, 0x18 ;  /* 0x0000000405047291 */ /* 0x001fcc000f8ec0ff */
[----:B------:R-:W-:Y:S01]  /*0140*/  LEA R9, R11, UR4, 0x3 ;  /* 0x000000040b097c11 */ /* 0x000fe2000f8e18ff */
[----:B--2---:R-:W-:-:S08]  /*0150*/  @!P1 DADD R6, R2, -R4 ;  /* 0x0000000002069229 */ /* 0x004fd00000000804 */
[----:B------:R-:W-:-:S07]  /*0160*/  @!P1 DMUL R6, R6, R6 ;  /* 0x0000000606069228 */ /* 0x000fce0000000000 */
[----:B------:R0:W-:Y:S04]  /*0170*/  @!P1 STS.64 [R9], R6 ;  /* 0x0000000609009388 */ /* 0x0001e80000000a00 */
[----:B------:R0:W-:Y:S01]  /*0180*/  @P1 STS.64 [R9], RZ ;  /* 0x000000ff09001388 */ /* 0x0001e20000000a00 */
[----:B------:R-:W-:Y:S06]  /*0190*/  BAR.SYNC.DEFER_BLOCKING 0x0 ;  /* 0x0000000000007b1d */ /* 0x000fec0000010000 */
[----:B------:R-:W-:Y:S05]  /*01a0*/  @!P2 BRA `(.L_x_0) ;  /* 0x00000000002ca947 */ /* 0x000fea0003800000 */
.L_x_1:
[----:B------:R-:W-:-:S04]  /*01b0*/  SHF.R.U32.HI R10, RZ, 0x1, R8 ;  /* 0x00000001ff0a7819 */ /* 0x000fc80000011608 */
[----:B------:R-:W-:-:S13]  /*01c0*/  ISETP.GE.U32.AND P1, PT, R11, R10, PT ;  /* 0x0000000a0b00720c */ /* 0x000fda0003f26070 */
[----:B0-----:R-:W-:Y:S01]  /*01d0*/  @!P1 IMAD R6, R10, 0x8, R9 ;  /* 0x000000080a069824 */ /* 0x001fe200078e0209 */
[----:B------:R-:W-:Y:S04]  /*01e0*/  @!P1 LDS.64 R4, [R9] ;  /* 0x0000000009049984 */ /* 0x000fe80000000a00 */
[----:B------:R-:W0:Y:S02]  /*01f0*/  @!P1 LDS.64 R2, [R6] ;  /* 0x0000000006029984 */ /* 0x000e240000000a00 */
[----:B0-----:R-:W-:-:S07]  /*0200*/  @!P1 DADD R2, R2, R4 ;  /* 0x0000000002029229 */ /* 0x001fce0000000004 */
[----:B------:R1:W-:Y:S01]  /*0210*/  @!P1 STS.64 [R9], R2 ;  /* 0x0000000209009388 */ /* 0x0003e20000000a00 */
[----:B------:R-:W-:Y:S01]  /*0220*/  BAR.SYNC.DEFER_BLOCKING 0x0 ;  /* 0x0000000000007b1d */ /* 0x000fe20000010000 */
[----:B------:R-:W-:Y:S01]  /*0230*/  ISETP.GT.U32.AND P1, PT, R8, 0x3, PT ;  /* 0x000000030800780c */ /* 0x000fe20003f24070 */
[----:B------:R-:W-:-:S12]  /*0240*/  IMAD.MOV.U32 R8, RZ, RZ, R10 ;  /* 0x000000ffff087224 */ /* 0x000fd800078e000a */
[----:B-1----:R-:W-:Y:S05]  /*0250*/  @P1 BRA `(.L_x_1) ;  /* 0xfffffffc00d41947 */ /* 0x002fea000383ffff */
.L_x_0:
[----:B------:R-:W-:Y:S05]  /*0260*/  @P0 EXIT ;  /* 0x000000000000094d */ /* 0x000fea0003800000 */
[----:B------:R-:W1:Y:S01]  /*0270*/  S2UR UR5, SR_CgaCtaId ;  /* 0x00000000000579c3 */ /* 0x000e620000008800 */
[----:B------:R-:W-:-:S07]  /*0280*/  UMOV UR4, 0x400 ;  /* 0x0000040000047882 */ /* 0x000fce0000000000 */
[----:B------:R-:W2:Y:S01]  /*0290*/  LDC.64 R4, c[0x0][0x390] ;  /* 0x0000e400ff047b82 */ /* 0x000ea20000000a00 */
[----:B-1----:R-:W-:Y:S01]  /*02a0*/  ULEA UR4, UR5, UR4, 0x18 ;  /* 0x0000000405047291 */ /* 0x002fe2000f8ec0ff */
[----:B--2---:R-:W-:-:S08]  /*02b0*/  IMAD.WIDE.U32 R4, R0, 0x8, R4 ;  /* 0x0000000800047825 */ /* 0x004fd000078e0004 */
[----:B------:R-:W1:Y:S04]  /*02c0*/  LDS.64 R2, [UR4] ;  /* 0x00000004ff027984 */ /* 0x000e680008000a00 */
[----:B-1----:R-:W-:Y:S01]  /*02d0*/  STG.E.64 desc[UR6][R4.64], R2 ;  /* 0x0000000204007986 */ /* 0x002fe2000c101b06 */
[----:B------:R-:W-:Y:S05]  /*02e0*/  EXIT ;  /* 0x000000000000794d */ /* 0x000fea0003800000 */
.L_x_2:
[----:B------:R-:W-:-:S00]  /*02f0*/  BRA `(.L_x_2) ;  /* 0xfffffffc00fc7947 */ /* 0x000fc0000383ffff */
[----:B------:R-:W-:-:S00]  /*0300*/  NOP ;  /* 0x0000000000007918 */ /* 0x000fc00000000000 */
[----:B------:R-:W-:-:S00]  /*0310*/  NOP ;  /* 0x0000000000007918 */ /* 0x000fc00000000000 */
[----:B------:R-:W-:-:S00]  /*0320*/  NOP ;  /* 0x0000000000007918 */ /* 0x000fc00000000000 */
[----:B------:R-:W-:-:S00]  /*0330*/  NOP ;  /* 0x0000000000007918 */ /* 0x000fc00000000000 */
[----:B------:R-:W-:-:S00]  /*0340*/  NOP ;  /* 0x0000000000007918 */ /* 0x000fc00000000000 */
[----:B------:R-:W-:-:S00]  /*0350*/  NOP ;  /* 0x0000000000007918 */ /* 0x000fc00000000000 */
[----:B------:R-:W-:-:S00]  /*0360*/  NOP ;  /* 0x0000000000007918 */ /* 0x000fc00000000000 */
[----:B------:R-:W-:-:S00]  /*0370*/  NOP ;  /* 0x0000000000007918 */ /* 0x000fc00000000000 */
.L_x_53:


//--------------------- .text._Z26multiplyMatrixVectorKernelPKdS0_Pdi --------------------------
	.section	.text._Z26multiplyMatrixVectorKernelPKdS0_Pdi,"ax",@progbits
	.align	128
        .global         _Z26multiplyMatrixVectorKernelPKdS0_Pdi
        .type           _Z26multiplyMatrixVectorKernelPKdS0_Pdi,@function
        .size           _Z26multiplyMatrixVectorKernelPKdS0_Pdi,(.L_x_54 - _Z26multiplyMatrixVectorKernelPKdS0_Pdi)
        .other          _Z26multiplyMatrixVectorKernelPKdS0_Pdi,@"STO_CUDA_ENTRY STV_DEFAULT"
_Z26multiplyMatrixVectorKernelPKdS0_Pdi:
.text._Z26multiplyMatrixVectorKernelPKdS0_Pdi:
[----:B------:R-:W-:Y:S01]  /*0000*/  LDC R1, c[0x0][0x37c] ;  /* 0x0000df00ff017b82 */ /* 0x000fe20000000800 */
[----:B------:R-:W0:Y:S07]  /*0010*/  S2R R3, SR_TID.X ;  /* 0x0000000000037919 */ /* 0x000e2e0000002100 */
[----:B------:R-:W0:Y:S01]  /*0020*/  S2UR UR4, SR_CTAID.X ;  /* 0x00000000000479c3 */ /* 0x000e220000002500 */
[----:B------:R-:W1:Y:S07]  /*0030*/  LDCU UR16, c[0x0][0x398] ;  /* 0x00007300ff1077ac */ /* 0x000e6e0008000800 */
[----:B------:R-:W0:Y:S02]  /*0040*/  LDC R0, c[0x0][0x360] ;  /* 0x0000d800ff007b82 */ /* 0x000e240000000800 */
[----:B0-----:R-:W-:-:S05]  /*0050*/  IMAD R0, R0, UR4, R3 ;  /* 0x0000000400007c24 */ /* 0x001fca000f8e0203 */
[----:B-1----:R-:W-:-:S13]  /*0060*/  ISETP.GE.AND P0, PT, R0, UR16, PT ;  /* 0x0000001000007c0c */ /* 0x002fda000bf06270 */
[----:B------:R-:W-:Y:S05]  /*0070*/  @P0 EXIT ;  /* 0x000000000000094d */ /* 0x000fea0003800000 */
[----:B------:R-:W-:Y:S01]  /*0080*/  UISETP.GE.AND UP0, UPT, UR16, 0x1, UPT ;  /* 0x000000011000788c */ /* 0x000fe2000bf06270 */
[----:B------:R-:W-:Y:S01]  /*0090*/  CS2R R24, SRZ ;  /* 0x0000000000187805 */ /* 0x000fe2000001ff00 */
[----:B------:R-:W0:Y:S07]  /*00a0*/  LDCU.64 UR14, c[0x0][0x358] ;  /* 0x00006b00ff0e77ac */ /* 0x000e2e0008000a00 */
[----:B------:R-:W-:Y:S05]  /*00b0*/  BRA.U !UP0, `(.L_x_3) ;  /* 0x0000000908707547 */ /* 0x000fea000b800000 */
[----:B------:R-:W-:Y:S01]  /*00c0*/  UISETP.GE.U32.AND UP1, UPT, UR16, 0x10, UPT ;  /* 0x000000101000788c */ /* 0x000fe2000bf26070 */
[----:B------:R-:W-:Y:S01]  /*00d0*/  HFMA2 R3, -RZ, RZ, 0, 0 ;  /* 0x00000000ff037431 */ /* 0x000fe200000001ff */
[----:B------:R-:W-:Y:S02]  /*00e0*/  ULOP3.LUT UR12, UR16, 0xf, URZ, 0xc0, !UPT ;  /* 0x0000000f100c7892 */ /* 0x000fe4000f8ec0ff */
[----:B------:R-:W-:Y:S01]  /*00f0*/  IMAD R2, R0, UR16, RZ ;  /* 0x0000001000027c24 */ /* 0x000fe2000f8e02ff */
[----:B------:R-:W-:Y:S01]  /*0100*/  CS2R R24, SRZ ;  /* 0x0000000000187805 */ /* 0x000fe2000001ff00 */
[----:B------:R-:W-:-:S03]  /*0110*/  UISETP.NE.AND UP0, UPT, UR12, URZ, UPT ;  /* 0x000000ff0c00728c */ /* 0x000fc6000bf05270 */
[----:B------:R-:W-:Y:S08]  /*0120*/  BRA.U !UP1, `(.L_x_4) ;  /* 0x00000005091c7547 */ /* 0x000ff0000b800000 */
[----:B------:R-:W1:Y:S01]  /*0130*/  LDCU.128 UR8, c[0x0][0x380] ;  /* 0x00007000ff0877ac */ /* 0x000e620008000c00 */
[----:B------:R-:W-:Y:S01]  /*0140*/  IMAD.MOV.U32 R26, RZ, RZ, R2 ;  /* 0x000000ffff1a7224 */ /* 0x000fe200078e0002 */
[----:B------:R-:W-:Y:S01]  /*0150*/  CS2R R24, SRZ ;  /* 0x0000000000187805 */ /* 0x000fe2000001ff00 */
[----:B------:R-:W-:-:S06]  /*0160*/  ULOP3.LUT UR13, UR16, 0x7ffffff0, URZ, 0xc0, !UPT ;  /* 0x7ffffff0100d7892 */ /* 0x000fcc000f8ec0ff */
[----:B------:R-:W-:Y:S01]  /*0170*/  MOV R3, UR13 ;  /* 0x0000000d00037c02 */ /* 0x000fe20008000f00 */
[----:B-1----:R-:W-:Y:S02]  /*0180*/  UIADD3 UR4, UP2, UPT, UR10, 0x40, URZ ;  /* 0x000000400a047890 */ /* 0x002fe4000ff5e0ff */
[----:B------:R-:W-:Y:S02]  /*0190*/  UIADD3 UR6, UP1, UPT, UR8, 0x40, URZ ;  /* 0x0000004008067890 */ /* 0x000fe4000ff3e0ff */
[----:B------:R-:W-:Y:S02]  /*01a0*/  UIADD3.X UR5, UPT, UPT, URZ, UR11, URZ, UP2, !UPT ;  /* 0x0000000bff057290 */ /* 0x000fe400097fe4ff */
[----:B------:R-:W-:Y:S01]  /*01b0*/  IMAD.U32 R10, RZ, RZ, UR4 ;  /* 0x00000004ff0a7e24 */ /* 0x000fe2000f8e00ff */
[----:B------:R-:W-:Y:S02]  /*01c0*/  UIADD3 UR8, UPT, UPT, -UR13, URZ, URZ ;  /* 0x000000ff0d087290 */ /* 0x000fe4000fffe1ff */
[----:B------:R-:W-:Y:S01]  /*01d0*/  UIADD3.X UR7, UPT, UPT, URZ, UR9, URZ, UP1, !UPT ;  /* 0x00000009ff077290 */ /* 0x000fe20008ffe4ff */
[----:B------:R-:W-:-:S11]  /*01e0*/  MOV R11, UR5 ;  /* 0x00000005000b7c02 */ /* 0x000fd60008000f00 */
.L_x_5:
[----:B------:R-:W-:Y:S01]  /*01f0*/  MOV R5, UR7 ;  /* 0x0000000700057c02 */ /* 0x000fe20008000f00 */
[----:B------:R-:W-:Y:S01]  /*0200*/  IMAD.U32 R4, RZ, RZ, UR6 ;  /* 0x00000006ff047e24 */ /* 0x000fe2000f8e00ff */
[----:B------:R-:W-:Y:S01]  /*0210*/  MOV R7, R11 ;  /* 0x0000000b00077202 */ /* 0x000fe20000000f00 */
[----:B------:R-:W-:Y:S02]  /*0220*/  IMAD.MOV.U32 R6, RZ, RZ, R10 ;  /* 0x000000ffff067224 */ /* 0x000fe400078e000a */
[----:B------:R-:W-:-:S03]  /*0230*/  IMAD.WIDE R4, R26, 0x8, R4 ;  /* 0x000000081a047825 */ /* 0x000fc600078e0204 */
[----:B0-----:R-:W2:Y:S04]  /*0240*/  LDG.E.64 R22, desc[UR14][R6.64+-0x40] ;  /* 0xffffc00e06167981 */ /* 0x001ea8000c1e1b00 */
[----:B------:R-:W2:Y:S04]  /*0250*/  LDG.E.64 R12, desc[UR14][R4.64+-0x40] ;  /* 0xffffc00e040c7981 */ /* 0x000ea8000c1e1b00 */
[----:B------:R-:W3:Y:S04]  /*0260*/  LDG.E.64 R20, desc[UR14][R6.64+-0x38] ;  /* 0xffffc80e06147981 */ /* 0x000ee8000c1e1b00 */
[----:B------:R-:W3:Y:S04]  /*0270*/  LDG.E.64 R16, desc[UR14][R4.64+-0x38] ;  /* 0xffffc80e04107981 */ /* 0x000ee8000c1e1b00 */
[----:B------:R-:W4:Y:S04]  /*0280*/  LDG.E.64 R14, desc[UR14][R6.64+-0x30] ;  /* 0xffffd00e060e7981 */ /* 0x000f28000c1e1b00 */
[----:B------:R-:W4:Y:S04]  /*0290*/  LDG.E.64 R10, desc[UR14][R4.64+-0x30] ;  /* 0xffffd00e040a7981 */ /* 0x000f28000c1e1b00 */
[----:B------:R-:W5:Y:S04]  /*02a0*/  LDG.E.64 R18, desc[UR14][R6.64+-0x28] ;  /* 0xffffd80e06127981 */ /* 0x000f68000c1e1b00 */
[----:B------:R-:W5:Y:S01]  /*02b0*/  LDG.E.64 R8, desc[UR14][R4.64+-0x28] ;  /* 0xffffd80e04087981 */ /* 0x000f62000c1e1b00 */
[----:B--2---:R-:W-:-:S03]  /*02c0*/  DFMA R22, R12, R22, R24 ;  /* 0x000000160c16722b */ /* 0x004fc60000000018 */
[----:B------:R-:W2:Y:S04]  /*02d0*/  LDG.E.64 R24, desc[UR14][R6.64+-0x20] ;  /* 0xffffe00e06187981 */ /* 0x000ea8000c1e1b00 */
[----:B------:R-:W2:Y:S01]  /*02e0*/  LDG.E.64 R12, desc[UR14][R4.64+-0x20] ;  /* 0xffffe00e040c7981 */ /* 0x000ea2000c1e1b00 */
[----:B---3--:R-:W-:-:S03]  /*02f0*/  DFMA R20, R16, R20, R22 ;  /* 0x000000141014722b */ /* 0x008fc60000000016 */
[----:B------:R-:W3:Y:S04]  /*0300*/  LDG.E.64 R22, desc[UR14][R6.64+-0x18] ;  /* 0xffffe80e06167981 */ /* 0x000ee8000c1e1b00 */
[----:B------:R-:W3:Y:S01]  /*0310*/  LDG.E.64 R16, desc[UR14][R4.64+-0x18] ;  /* 0xffffe80e04107981 */ /* 0x000ee2000c1e1b00 */
[----:B----4-:R-:W-:-:S03]  /*0320*/  DFMA R14, R10, R14, R20 ;  /* 0x0000000e0a0e722b */ /* 0x010fc60000000014 */
[----:B------:R-:W4:Y:S04]  /*0330*/  LDG.E.64 R10, desc[UR14][R6.64+-0x10] ;  /* 0xfffff00e060a7981 */ /* 0x000f28000c1e1b00 */
[----:B------:R-:W4:Y:S01]  /*0340*/  LDG.E.64 R20, desc[UR14][R4.64+-0x10] ;  /* 0xfffff00e04147981 */ /* 0x000f22000c1e1b00 */
[----:B-----5:R-:W-:-:S03]  /*0350*/  DFMA R18, R8, R18, R14 ;  /* 0x000000120812722b */ /* 0x020fc6000000000e */
        /* <DEDUP_REMOVED lines=26> */
[----:B------:R-:W-:Y:S01]  /*0500*/  UIADD3 UR8, UPT, UPT, UR8, 0x10, URZ ;  /* 0x0000001008087890 */ /* 0x000fe2000fffe0ff */
[----:B------:R-:W-:-:S03]  /*0510*/  IADD3 R26, PT, PT, R26, 0x10, RZ ;  /* 0x000000101a1a7810 */ /* 0x000fc60007ffe0ff */
[----:B------:R-:W-:Y:S01]  /*0520*/  UISETP.NE.AND UP1, UPT, UR8, URZ, UPT ;  /* 0x000000ff0800728c */ /* 0x000fe2000bf25270 */
[----:B--2---:R-:W-:-:S08]  /*0530*/  DFMA R10, R14, R12, R10 ;  /* 0x0000000c0e0a722b */ /* 0x004fd0000000000a */
[----:B---3--:R-:W-:-:S08]  /*0540*/  DFMA R10, R18, R16, R10 ;  /* 0x00000010120a722b */ /* 0x008fd0000000000a */
[----:B----4-:R-:W-:Y:S01]  /*0550*/  DFMA R24, R24, R22, R10 ;  /* 0x000000161818722b */ /* 0x010fe2000000000a */
[----:B------:R-:W-:-:S05]  /*0560*/  IADD3 R10, P0, PT, R6, 0x80, RZ ;  /* 0x00000080060a7810 */ /* 0x000fca0007f1e0ff */
[----:B------:R-:W-:Y:S02]  /*0570*/  IMAD.X R11, RZ, RZ, R7, P0 ;  /* 0x000000ffff0b7224 */ /* 0x000fe400000e0607 */
[----:B-----5:R-:W-:Y:S01]  /*0580*/  DFMA R24, R20, R8, R24 ;  /* 0x000000081418722b */ /* 0x020fe20000000018 */
[----:B------:R-:W-:Y:S10]  /*0590*/  BRA.U UP1, `(.L_x_5) ;  /* 0xfffffffd01147547 */ /* 0x000ff4000b83ffff */
.L_x_4:
[----:B------:R-:W-:Y:S05]  /*05a0*/  BRA.U !UP0, `(.L_x_3) ;  /* 0x0000000508347547 */ /* 0x000fea000b800000 */
[----:B------:R-:W-:Y:S02]  /*05b0*/  UISETP.GE.U32.AND UP0, UPT, UR12, 0x8, UPT ;  /* 0x000000080c00788c */ /* 0x000fe4000bf06070 */
[----:B------:R-:W-:-:S04]  /*05c0*/  ULOP3.LUT UR5, UR16, 0x7, URZ, 0xc0, !UPT ;  /* 0x0000000710057892 */ /* 0x000fc8000f8ec0ff */
[----:B------:R-:W-:-:S03]  /*05d0*/  UISETP.NE.AND UP1, UPT, UR5, URZ, UPT ;  /* 0x000000ff0500728c */ /* 0x000fc6000bf25270 */
[----:B------:R-:W-:Y:S08]  /*05e0*/  BRA.U !UP0, `(.L_x_6) ;  /* 0x0000000108787547 */ /* 0x000ff0000b800000 */
[----:B------:R-:W1:Y:S01]  /*05f0*/  LDC.64 R10, c[0x0][0x380] ;  /* 0x0000e000ff0a7b82 */ /* 0x000e620000000a00 */
[----:B------:R-:W-:-:S07]  /*0600*/  IMAD.IADD R7, R2, 0x1, R3 ;  /* 0x0000000102077824 */ /* 0x000fce00078e0203 */
[----:B------:R-:W2:Y:S01]  /*0610*/  LDC.64 R4, c[0x0][0x388] ;  /* 0x0000e200ff047b82 */ /* 0x000ea20000000a00 */
[----:B-1----:R-:W-:-:S05]  /*0620*/  IMAD.WIDE R10, R7, 0x8, R10 ;  /* 0x00000008070a7825 */ /* 0x002fca00078e020a */
[----:B0-----:R-:W3:Y:S01]  /*0630*/  LDG.E.64 R12, desc[UR14][R10.64] ;  /* 0x0000000e0a0c7981 */ /* 0x001ee2000c1e1b00 */
[----:B--2---:R-:W-:-:S03]  /*0640*/  IMAD.WIDE.U32 R4, R3, 0x8, R4 ;  /* 0x0000000803047825 */ /* 0x004fc600078e0004 */
[----:B------:R-:W2:Y:S04]  /*0650*/  LDG.E.64 R16, desc[UR14][R10.64+0x8] ;  /* 0x0000080e0a107981 */ /* 0x000ea8000c1e1b00 */
[----:B------:R-:W3:Y:S04]  /*0660*/  LDG.E.64 R14, desc[UR14][R4.64] ;  /* 0x0000000e040e7981 */ /* 0x000ee8000c1e1b00 */
[----:B------:R-:W2:Y:S04]  /*0670*/  LDG.E.64 R18, desc[UR14][R4.64+0x8] ;  /* 0x0000080e04127981 */ /* 0x000ea8000c1e1b00 */
[----:B------:R-:W4:Y:S04]  /*0680*/  LDG.E.64 R20, desc[UR14][R10.64+0x10] ;  /* 0x0000100e0a147981 */ /* 0x000f28000c1e1b00 */
[----:B------:R-:W4:Y:S04]  /*0690*/  LDG.E.64 R22, desc[UR14][R4.64+0x10] ;  /* 0x0000100e04167981 */ /* 0x000f28000c1e1b00 */
[----:B------:R-:W5:Y:S04]  /*06a0*/  LDG.E.64 R6, desc[UR14][R10.64+0x18] ;  /* 0x0000180e0a067981 */ /* 0x000f68000c1e1b00 */
[----:B------:R-:W5:Y:S04]  /*06b0*/  LDG.E.64 R8, desc[UR14][R4.64+0x18] ;  /* 0x0000180e04087981 */ /* 0x000f68000c1e1b00 */
[----:B------:R-:W5:Y:S04]  /*06c0*/  LDG.E.64 R26, desc[UR14][R10.64+0x38] ;  /* 0x0000380e0a1a7981 */ /* 0x000f68000c1e1b00 */
[----:B------:R-:W5:Y:S01]  /*06d0*/  LDG.E.64 R28, desc[UR14][R4.64+0x38] ;  /* 0x0000380e041c7981 */ /* 0x000f62000c1e1b00 */
[----:B---3--:R-:W-:-:S03]  /*06e0*/  DFMA R24, R12, R14, R24 ;  /* 0x0000000e0c18722b */ /* 0x008fc60000000018 */
[----:B------:R-:W3:Y:S04]  /*06f0*/  LDG.E.64 R12, desc[UR14][R10.64+0x20] ;  /* 0x0000200e0a0c7981 */ /* 0x000ee8000c1e1b00 */
[----:B------:R-:W3:Y:S01]  /*0700*/  LDG.E.64 R14, desc[UR14][R4.64+0x20] ;  /* 0x0000200e040e7981 */ /* 0x000ee2000c1e1b00 */
[----:B--2---:R-:W-:-:S03]  /*0710*/  DFMA R24, R16, R18, R24 ;  /* 0x000000121018722b */ /* 0x004fc60000000018 */
[----:B------:R-:W2:Y:S04]  /*0720*/  LDG.E.64 R16, desc[UR14][R10.64+0x28] ;  /* 0x0000280e0a107981 */ /* 0x000ea8000c1e1b00 */
[----:B------:R-:W2:Y:S01]  /*0730*/  LDG.E.64 R18, desc[UR14][R4.64+0x28] ;  /* 0x0000280e04127981 */ /* 0x000ea2000c1e1b00 */
[----:B----4-:R-:W-:-:S03]  /*0740*/  DFMA R20, R20, R22, R24 ;  /* 0x000000161414722b */ /* 0x010fc60000000018 */
[----:B------:R-:W4:Y:S04]  /*0750*/  LDG.E.64 R22, desc[UR14][R10.64+0x30] ;  /* 0x0000300e0a167981 */ /* 0x000f28000c1e1b00 */
[----:B------:R-:W4:Y:S01]  /*0760*/  LDG.E.64 R24, desc[UR14][R4.64+0x30] ;  /* 0x0000300e04187981 */ /* 0x000f22000c1e1b00 */
[----:B-----5:R-:W-:Y:S01]  /*0770*/  DFMA R6, R6, R8, R20 ;  /* 0x000000080606722b */ /* 0x020fe20000000014 */
[----:B------:R-:W-:-:S07]  /*0780*/  IADD3 R3, PT, PT, R3, 0x8, RZ ;  /* 0x0000000803037810 */ /* 0x000fce0007ffe0ff */
[----:B---3--:R-:W-:-:S08]  /*0790*/  DFMA R6, R12, R14, R6 ;  /* 0x0000000e0c06722b */ /* 0x008fd00000000006 */
[----:B--2---:R-:W-:-:S08]  /*07a0*/  DFMA R6, R16, R18, R6 ;  /* 0x000000121006722b */ /* 0x004fd00000000006 */
[----:B----4-:R-:W-:-:S08]  /*07b0*/  DFMA R24, R22, R24, R6 ;  /* 0x000000181618722b */ /* 0x010fd00000000006 */
[----:B------:R-:W-:-:S11]  /*07c0*/  DFMA R24, R26, R28, R24 ;  /* 0x0000001c1a18722b */ /* 0x000fd60000000018 */
.L_x_6:
        /* <DEDUP_REMOVED lines=17> */
[----:B------:R-:W5:Y:S01]  /*08e0*/  LDG.E.64 R14, desc[UR14][R20.64+0x18] ;  /* 0x0000180e140e7981 */ /* 0x000f62000c1e1b00 */
[----:B------:R-:W-:Y:S01]  /*08f0*/  IADD3 R3, PT, PT, R3, 0x4, RZ ;  /* 0x0000000403037810 */ /* 0x000fe20007ffe0ff */
[----:B---3--:R-:W-:-:S08]  /*0900*/  DFMA R18, R18, R22, R24 ;  /* 0x000000161212722b */ /* 0x008fd00000000018 */
[----:B--2---:R-:W-:-:S08]  /*0910*/  DFMA R8, R8, R10, R18 ;  /* 0x0000000a0808722b */ /* 0x004fd00000000012 */
[----:B----4-:R-:W-:-:S08]  /*0920*/  DFMA R4, R4, R6, R8 ;  /* 0x000000060404722b */ /* 0x010fd00000000008 */
[----:B-----5:R-:W-:-:S11]  /*0930*/  DFMA R24, R12, R14, R4 ;  /* 0x0000000e0c18722b */ /* 0x020fd60000000004 */
.L_x_7:
[----:B------:R-:W-:Y:S05]  /*0940*/  BRA.U !UP1, `(.L_x_3) ;  /* 0x00000001094c7547 */ /* 0x000fea000b800000 */
[----:B------:R-:W1:Y:S01]  /*0950*/  LDC.64 R4, c[0x0][0x388] ;  /* 0x0000e200ff047b82 */ /* 0x000e620000000a00 */
[----:B------:R-:W-:Y:S01]  /*0960*/  IADD3 R9, PT, PT, R2, R3, RZ ;  /* 0x0000000302097210 */ /* 0x000fe20007ffe0ff */
[----:B------:R-:W-:-:S06]  /*0970*/  UIADD3 UR4, UPT, UPT, -UR4, URZ, URZ ;  /* 0x000000ff04047290 */ /* 0x000fcc000fffe1ff */
[----:B------:R-:W2:Y:S01]  /*0980*/  LDC.64 R6, c[0x0][0x380] ;  /* 0x0000e000ff067b82 */ /* 0x000ea20000000a00 */
[----:B-1----:R-:W-:-:S04]  /*0990*/  IMAD.WIDE.U32 R4, R3, 0x8, R4 ;  /* 0x0000000803047825 */ /* 0x002fc800078e0004 */
[----:B------:R-:W-:Y:S01]  /*09a0*/  IMAD.MOV.U32 R8, RZ, RZ, R4 ;  /* 0x000000ffff087224 */ /* 0x000fe200078e0004 */
[----:B------:R-:W-:-:S07]  /*09b0*/  MOV R11, R5 ;  /* 0x00000005000b7202 */ /* 0x000fce0000000f00 */
.L_x_8:
[----:B--2---:R-:W-:Y:S01]  /*09c0*/  IMAD.WIDE R2, R9, 0x8, R6 ;  /* 0x0000000809027825 */ /* 0x004fe200078e0206 */
[----:B------:R-:W-:-:S03]  /*09d0*/  MOV R4, R8 ;  /* 0x0000000800047202 */ /* 0x000fc60000000f00 */
[----:B------:R-:W-:Y:S02]  /*09e0*/  IMAD.MOV.U32 R5, RZ, RZ, R11 ;  /* 0x000000ffff057224 */ /* 0x000fe400078e000b */
[----:B0-----:R-:W2:Y:S04]  /*09f0*/  LDG.E.64 R2, desc[UR14][R2.64] ;  /* 0x0000000e02027981 */ /* 0x001ea8000c1e1b00 */
[----:B------:R-:W2:Y:S01]  /*0a00*/  LDG.E.64 R4, desc[UR14][R4.64] ;  /* 0x0000000e04047981 */ /* 0x000ea2000c1e1b00 */
[----:B------:R-:W-:Y:S01]  /*0a10*/  UIADD3 UR4, UPT, UPT, UR4, 0x1, URZ ;  /* 0x0000000104047890 */ /* 0x000fe2000fffe0ff */
[----:B------:R-:W-:Y:S02]  /*0a20*/  IADD3 R8, P0, PT, R8, 0x8, RZ ;  /* 0x0000000808087810 */ /* 0x000fe40007f1e0ff */
[----:B------:R-:W-:Y:S01]  /*0a30*/  IADD3 R9, PT, PT, R9, 0x1, RZ ;  /* 0x0000000109097810 */ /* 0x000fe20007ffe0ff */
[----:B------:R-:W-:Y:S01]  /*0a40*/  UISETP.NE.AND UP0, UPT, UR4, URZ, UPT ;  /* 0x000000ff0400728c */ /* 0x000fe2000bf05270 */
[----:B------:R-:W-:Y:S01]  /*0a50*/  IADD3.X R11, PT, PT, RZ, R11, RZ, P0, !PT ;  /* 0x0000000bff0b7210 */ /* 0x000fe200007fe4ff */
[----:B--2---:R-:W-:-:S07]  /*0a60*/  DFMA R24, R2, R4, R24 ;  /* 0x000000040218722b */ /* 0x004fce0000000018 */
[----:B------:R-:W-:Y:S05]  /*0a70*/  BRA.U UP0, `(.L_x_8) ;  /* 0xfffffffd00d07547 */ /* 0x000fea000b83ffff */
.L_x_3:
[----:B------:R-:W1:Y:S02]  /*0a80*/  LDC.64 R2, c[0x0][0x390] ;  /* 0x0000e400ff027b82 */ /* 0x000e640000000a00 */
[----:B-1----:R-:W-:-:S05]  /*0a90*/  IMAD.WIDE R2, R0, 0x8, R2 ;  /* 0x0000000800027825 */ /* 0x002fca00078e0202 */
[----:B0-----:R-:W-:Y:S01]  /*0aa0*/  STG.E.64 desc[UR14][R2.64], R24 ;  /* 0x0000001802007986 */ /* 0x001fe2000c101b0e */
[----:B------:R-:W-:Y:S05]  /*0ab0*/  EXIT ;  /* 0x000000000000794d */ /* 0x000fea0003800000 */
.L_x_9:
        /* <DEDUP_REMOVED lines=12> */
.L_x_54:


//--------------------- .text._Z18jacobiTilingKernelPdPKdS1_S1_i --------------------------
	.section	.text._Z18jacobiTilingKernelPdPKdS1_S1_i,"ax",@progbits
	.align	128
        .global         _Z18jacobiTilingKernelPdPKdS1_S1_i
        .type           _Z18jacobiTilingKernelPdPKdS1_S1_i,@function
        .size           _Z18jacobiTilingKernelPdPKdS1_S1_i,(.L_x_51 - _Z18jacobiTilingKernelPdPKdS1_S1_i)
        .other          _Z18jacobiTilingKernelPdPKdS1_S1_i,@"STO_CUDA_ENTRY STV_DEFAULT"
_Z18jacobiTilingKernelPdPKdS1_S1_i:
.text._Z18jacobiTilingKernelPdPKdS1_S1_i:
        /* <DEDUP_REMOVED lines=12> */
[----:B------:R-:W1:Y:S01]  /*00c0*/  S2UR UR5, SR_CgaCtaId ;  /* 0x00000000000579c3 */ /* 0x000e620000008800 */
[----:B------:R-:W-:Y:S01]  /*00d0*/  UMOV UR4, 0x400 ;  /* 0x0000040000047882 */ /* 0x000fe20000000000 */
[----:B------:R-:W-:Y:S01]  /*00e0*/  CS2R R2, SRZ ;  /* 0x0000000000027805 */ /* 0x000fe2000001ff00 */
[----:B-1----:R-:W-:-:S03]  /*00f0*/  ULEA UR5, UR5, UR4, 0x18 ;  /* 0x0000000405057291 */ /* 0x002fc6000f8ec0ff */
[----:B------:R-:W-:-:S03]  /*0100*/  UMOV UR4, URZ ;  /* 0x000000ff00047c82 */ /* 0x000fc60008000000 */
[----:B------:R-:W-:-:S07]  /*0110*/  LEA R9, R14, UR5, 0x3 ;  /* 0x000000050e097c11 */ /* 0x000fce000f8e18ff */
.L_x_12:
[----:B------:R-:W1:Y:S01]  /*0120*/  LDC R11, c[0x0][0x3a0] ;  /* 0x0000e800ff0b7b82 */ /* 0x000e620000000800 */
[----:B------:R-:W-:Y:S01]  /*0130*/  VIADD R7, R14, UR4 ;  /* 0x000000040e077c36 */ /* 0x000fe20008000000 */
[----:B------:R-:W2:Y:S04]  /*0140*/  LDCU UR7, c[0x0][0x3a0] ;  /* 0x00007400ff0777ac */ /* 0x000ea80008000800 */
[----:B-1----:R-:W-:-:S13]  /*0150*/  ISETP.GE.AND P0, PT, R7, R11, PT ;  /* 0x0000000b0700720c */ /* 0x002fda0003f06270 */
[----:B------:R-:W1:Y:S02]  /*0160*/  @!P0 LDC.64 R4, c[0x0][0x390] ;  /* 0x0000e400ff048b82 */ /* 0x000e640000000a00 */
[----:B-1----:R-:W-:-:S06]  /*0170*/  @!P0 IMAD.WIDE.U32 R4, R7, 0x8, R4 ;  /* 0x0000000807048825 */ /* 0x002fcc00078e0004 */
[----:B0-----:R-:W3:Y:S01]  /*0180*/  @!P0 LDG.E.64 R4, desc[UR8][R4.64] ;  /* 0x0000000804048981 */ /* 0x001ee2000c1e1b00 */
[C---:B------:R-:W-:Y:S01]  /*0190*/  IADD3 R8, PT, PT, -R0.reuse, UR4, RZ ;  /* 0x0000000400087c10 */ /* 0x040fe2000fffe1ff */
[----:B------:R-:W-:Y:S01]  /*01a0*/  IMAD.MOV.U32 R10, RZ, RZ, 0x1 ;  /* 0x00000001ff0a7424 */ /* 0x000fe200078e00ff */
[----:B------:R-:W-:Y:S01]  /*01b0*/  UMOV UR6, UR5 ;  /* 0x0000000500067c82 */ /* 0x000fe20008000000 */
[----:B------:R-:W-:Y:S02]  /*01c0*/  IMAD.U32 R12, RZ, RZ, UR4 ;  /* 0x00000004ff0c7e24 */ /* 0x000fe4000f8e00ff */
[----:B------:R-:W-:Y:S01]  /*01d0*/  IMAD R11, R0, R11, UR4 ;  /* 0x00000004000b7e24 */ /* 0x000fe2000f8e020b */
[----:B---3--:R0:W-:Y:S01]  /*01e0*/  @!P0 STS.64 [R9], R4 ;  /* 0x0000000409008388 */ /* 0x0081e20000000a00 */
[----:B--2---:R-:W-:Y:S06]  /*01f0*/  BAR.SYNC.DEFER_BLOCKING 0x0 ;  /* 0x0000000000007b1d */ /* 0x004fec0000010000 */
.L_x_11:
[----:B------:R-:W-:-:S13]  /*0200*/  ISETP.NE.AND P0, PT, R8, RZ, PT ;  /* 0x000000ff0800720c */ /* 0x000fda0003f05270 */
[----:B0-----:R-:W0:Y:S01]  /*0210*/  @P0 LDC.64 R4, c[0x0][0x388] ;  /* 0x0000e200ff040b82 */ /* 0x001e220000000a00 */
[----:B------:R-:W1:Y:S01]  /*0220*/  @P0 LDS.64 R6, [UR6] ;  /* 0x00000006ff060984 */ /* 0x000e620008000a00 */
[----:B0-----:R-:W-:-:S06]  /*0230*/  @P0 IMAD.WIDE R4, R11, 0x8, R4 ;  /* 0x000000080b040825 */ /* 0x001fcc00078e0204 */
[----:B------:R-:W1:Y:S01]  /*0240*/  @P0 LDG.E.64 R4, desc[UR8][R4.64] ;  /* 0x0000000804040981 */ /* 0x000e62000c1e1b00 */
[----:B------:R-:W-:Y:S01]  /*0250*/  VIADD R13, R10, 0xffffffff ;  /* 0xffffffff0a0d7836 */ /* 0x000fe20000000000 */
[----:B------:R-:W-:Y:S01]  /*0260*/  UIADD3 UR6, UPT, UPT, UR6, 0x8, URZ ;  /* 0x0000000806067890 */ /* 0x000fe2000fffe0ff */
[----:B------:R-:W-:Y:S02]  /*0270*/  VIADD R12, R12, 0x1 ;  /* 0x000000010c0c7836 */ /* 0x000fe40000000000 */
[----:B------:R-:W-:Y:S01]  /*0280*/  VIADD R8, R8, 0x1 ;  /* 0x0000000108087836 */ /* 0x000fe20000000000 */
[----:B------:R-:W-:Y:S01]  /*0290*/  ISETP.LT.U32.AND P2, PT, R13, 0xf, PT ;  /* 0x0000000f0d00780c */ /* 0x000fe20003f41070 */
[----:B------:R-:W-:Y:S01]  /*02a0*/  VIADD R10, R10, 0x1 ;  /* 0x000000010a0a7836 */ /* 0x000fe20000000000 */
[----:B------:R-:W-:Y:S01]  /*02b0*/  ISETP.GE.AND P1, PT, R12, UR7, PT ;  /* 0x000000070c007c0c */ /* 0x000fe2000bf26270 */
[----:B------:R-:W-:Y:S01]  /*02c0*/  VIADD R11, R11, 0x1 ;  /* 0x000000010b0b7836 */ /* 0x000fe20000000000 */
[----:B-1----:R-:W-:-:S11]  /*02d0*/  @P0 DFMA R2, R4, R6, R2 ;  /* 0x000000060402022b */ /* 0x002fd60000000002 */
[----:B------:R-:W-:Y:S05]  /*02e0*/  @!P1 BRA P2, `(.L_x_11) ;  /* 0xfffffffc00c49947 */ /* 0x000fea000103ffff */
[----:B------:R-:W-:Y:S01]  /*02f0*/  BAR.SYNC.DEFER_BLOCKING 0x0 ;  /* 0x0000000000007b1d */ /* 0x000fe20000010000 */
[----:B------:R-:W-:-:S04]  /*0300*/  UIADD3 UR4, UPT, UPT, UR4, 0x10, URZ ;  /* 0x0000001004047890 */ /* 0x000fc8000fffe0ff */
[----:B------:R-:W-:-:S09]  /*0310*/  UISETP.GE.AND UP0, UPT, UR4, UR7, UPT ;  /* 0x000000070400728c */ /* 0x000fd2000bf06270 */
[----:B------:R-:W-:Y:S05]  /*0320*/  BRA.U !UP0, `(.L_x_12) ;  /* 0xfffffffd087c7547 */ /* 0x000fea000b83ffff */
.L_x_10:
[----:B------:R-:W1:Y:S01]  /*0330*/  LDC.64 R4, c[0x0][0x388] ;  /* 0x0000e200ff047b82 */ /* 0x000e620000000a00 */
[----:B------:R-:W-:-:S07]  /*0340*/  IMAD R7, R0, UR7, R0 ;  /* 0x0000000700077c24 */ /* 0x000fce000f8e0200 */
[----:B------:R-:W2:Y:S01]  /*0350*/  LDC.64 R8, c[0x0][0x398] ;  /* 0x0000e600ff087b82 */ /* 0x000ea20000000a00 */
[----:B-1----:R-:W-:-:S06]  /*0360*/  IMAD.WIDE R4, R7, 0x8, R4 ;  /* 0x0000000807047825 */ /* 0x002fcc00078e0204 */
[----:B0-----:R-:W3:Y:S01]  /*0370*/  LDG.E.64 R4, desc[UR8][R4.64] ;  /* 0x0000000804047981 */ /* 0x001ee2000c1e1b00 */
[----:B--2---:R-:W-:-:S05]  /*0380*/  IMAD.WIDE R8, R0, 0x8, R8 ;  /* 0x0000000800087825 */ /* 0x004fca00078e0208 */
[----:B------:R-:W2:Y:S01]  /*0390*/  LDG.E.64 R6, desc[UR8][R8.64] ;  /* 0x0000000808067981 */ /* 0x000ea2000c1e1b00 */
[----:B------:R-:W-:Y:S01]  /*03a0*/  IMAD.MOV.U32 R10, RZ, RZ, 0x1 ;  /* 0x00000001ff0a7424 */ /* 0x000fe200078e00ff */
[----:B------:R-:W-:Y:S01]  /*03b0*/  BSSY.RECONVERGENT B0, `(.L_x_13) ;  /* 0x0000011000007945 */ /* 0x000fe20003800200 */
[----:B---3--:R-:W0:Y:S01]  /*03c0*/  MUFU.RCP64H R11, R5 ;  /* 0x00000005000b7308 */ /* 0x008e220000001800 */
[----:B--2---:R-:W-:-:S03]  /*03d0*/  DADD R6, R6, -R2 ;  /* 0x0000000006067229 */ /* 0x004fc60000000802 */
[----:B0-----:R-:W-:-:S07]  /*03e0*/  DFMA R12, -R4, R10, 1 ;  /* 0x3ff00000040c742b */ /* 0x001fce000000010a */
[----:B------:R-:W-:Y:S01]  /*03f0*/  FSETP.GEU.AND P1, PT, |R7|, 6.5827683646048100446e-37, PT ;  /* 0x036000000700780b */ /* 0x000fe20003f2e200 */
[----:B------:R-:W-:-:S08]  /*0400*/  DFMA R12, R12, R12, R12 ;  /* 0x0000000c0c0c722b */ /* 0x000fd0000000000c */
[----:B------:R-:W-:-:S08]  /*0410*/  DFMA R12, R10, R12, R10 ;  /* 0x0000000c0a0c722b */ /* 0x000fd0000000000a */
[----:B------:R-:W-:-:S08]  /*0420*/  DFMA R10, -R4, R12, 1 ;  /* 0x3ff00000040a742b */ /* 0x000fd0000000010c */
[----:B------:R-:W-:-:S08]  /*0430*/  DFMA R10, R12, R10, R12 ;  /* 0x0000000a0c0a722b */ /* 0x000fd0000000000c */
[----:B------:R-:W-:-:S08]  /*0440*/  DMUL R2, R6, R10 ;  /* 0x0000000a06027228 */ /* 0x000fd00000000000 */
[----:B------:R-:W-:-:S08]  /*0450*/  DFMA R12, -R4, R2, R6 ;  /* 0x00000002040c722b */ /* 0x000fd00000000106 */
[----:B------:R-:W-:-:S10]  /*0460*/  DFMA R2, R10, R12, R2 ;  /* 0x0000000c0a02722b */ /* 0x000fd40000000002 */
[----:B------:R-:W-:-:S05]  /*0470*/  FFMA R8, RZ, R5, R3 ;  /* 0x00000005ff087223 */ /* 0x000fca0000000003 */
[----:B------:R-:W-:-:S13]  /*0480*/  FSETP.GT.AND P0, PT, |R8|, 1.469367938527859385e-39, PT ;  /* 0x001000000800780b */ /* 0x000fda0003f04200 */
[----:B------:R-:W-:Y:S05]  /*0490*/  @P0 BRA P1, `(.L_x_14) ;  /* 0x0000000000080947 */ /* 0x000fea0000800000 */
[----:B------:R-:W-:-:S07]  /*04a0*/  MOV R10, 0x4c0 ;  /* 0x000004c0000a7802 */ /* 0x000fce0000000f00 */
[----:B------:R-:W-:Y:S05]  /*04b0*/  CALL.REL.NOINC `($__internal_0_$__cuda_sm20_div_rn_f64_full) ;  /* 0x0000000000147944 */ /* 0x000fea0003c00000 */
.L_x_14:
[----:B------:R-:W-:Y:S05]  /*04c0*/  BSYNC.RECONVERGENT B0 ;  /* 0x0000000000007941 */ /* 0x000fea0003800200 */
.L_x_13:
[----:B------:R-:W0:Y:S02]  /*04d0*/  LDC.64 R4, c[0x0][0x380] ;  /* 0x0000e000ff047b82 */ /* 0x000e240000000a00 */
[----:B0-----:R-:W-:-:S05]  /*04e0*/  IMAD.WIDE R4, R0, 0x8, R4 ;  /* 0x0000000800047825 */ /* 0x001fca00078e0204 */
[----:B------:R-:W-:Y:S01]  /*04f0*/  STG.E.64 desc[UR8][R4.64], R2 ;  /* 0x0000000204007986 */ /* 0x000fe2000c101b08 */
[----:B------:R-:W-:Y:S05]  /*0500*/  EXIT ;  /* 0x000000000000794d */ /* 0x000fea0003800000 */
        .weak           $__internal_0_$__cuda_sm20_div_rn_f64_full
        .type           $__internal_0_$__cuda_sm20_div_rn_f64_full,@function
        .size           $__internal_0_$__cuda_sm20_div_rn_f64_full,(.L_x_51 - $__internal_0_$__cuda_sm20_div_rn_f64_full)
$__internal_0_$__cuda_sm20_div_rn_f64_full:
[C---:B------:R-:W-:Y:S01]  /*0510*/  FSETP.GEU.AND P0, PT, |R5|.reuse, 1.469367938527859385e-39, PT ;  /* 0x001000000500780b */ /* 0x040fe20003f0e200 */
[----:B------:R-:W-:Y:S01]  /*0520*/  IMAD.MOV.U32 R16, RZ, RZ, 0x1 ;  /* 0x00000001ff107424 */ /* 0x000fe200078e00ff */
[----:B------:R-:W-:Y:S01]  /*0530*/  LOP3.LUT R2, R5, 0x800fffff, RZ, 0xc0, !PT ;  /* 0x800fffff05027812 */ /* 0x000fe200078ec0ff */
[----:B------:R-:W-:Y:S01]  /*0540*/  BSSY.RECONVERGENT B1, `(.L_x_15) ;  /* 0x0000055000017945 */ /* 0x000fe20003800200 */
[C---:B------:R-:W-:Y:S02]  /*0550*/  FSETP.GEU.AND P2, PT, |R7|.reuse, 1.469367938527859385e-39, PT ;  /* 0x001000000700780b */ /* 0x040fe40003f4e200 */
[----:B------:R-:W-:Y:S01]  /*0560*/  LOP3.LUT R3, R2, 0x3ff00000, RZ, 0xfc, !PT ;  /* 0x3ff0000002037812 */ /* 0x000fe200078efcff */
[----:B------:R-:W-:Y:S01]  /*0570*/  IMAD.MOV.U32 R2, RZ, RZ, R4 ;  /* 0x000000ffff027224 */ /* 0x000fe200078e0004 */
[----:B------:R-:W-:Y:S02]  /*0580*/  LOP3.LUT R11, R7, 0x7ff00000, RZ, 0xc0, !PT ;  /* 0x7ff00000070b7812 */ /* 0x000fe400078ec0ff */
[----:B------:R-:W-:-:S03]  /*0590*/  LOP3.LUT R14, R5, 0x7ff00000, RZ, 0xc0, !PT ;  /* 0x7ff00000050e7812 */ /* 0x000fc600078ec0ff */
[----:B------:R-:W-:Y:S01]  /*05a0*/  @!P0 DMUL R2, R4, 8.98846567431157953865e+307 ;  /* 0x7fe0000004028828 */ /* 0x000fe20000000000 */
[----:B------:R-:W-:-:S03]  /*05b0*/  ISETP.GE.U32.AND P1, PT, R11, R14, PT ;  /* 0x0000000e0b00720c */ /* 0x000fc60003f26070 */
[----:B------:R-:W-:Y:S01]  /*05c0*/  @!P2 LOP3.LUT R12, R5, 0x7ff00000, RZ, 0xc0, !PT ;  /* 0x7ff00000050ca812 */ /* 0x000fe200078ec0ff */
[----:B------:R-:W-:Y:S01]  /*05d0*/  @!P2 IMAD.MOV.U32 R18, RZ, RZ, RZ ;  /* 0x000000ffff12a224 */ /* 0x000fe200078e00ff */
[----:B------:R-:W0:Y:S02]  /*05e0*/  MUFU.RCP64H R17, R3 ;  /* 0x0000000300117308 */ /* 0x000e240000001800 */
[----:B------:R-:W-:Y:S01]  /*05f0*/  @!P2 ISETP.GE.U32.AND P3, PT, R11, R12, PT ;  /* 0x0000000c0b00a20c */ /* 0x000fe20003f66070 */
[----:B------:R-:W-:-:S05]  /*0600*/  IMAD.MOV.U32 R12, RZ, RZ, 0x1ca00000 ;  /* 0x1ca00000ff0c7424 */ /* 0x000fca00078e00ff */
[----:B------:R-:W-:-:S04]  /*0610*/  @!P2 SEL R13, R12, 0x63400000, !P3 ;  /* 0x634000000c0da807 */ /* 0x000fc80005800000 */
[----:B------:R-:W-:-:S04]  /*0620*/  @!P2 LOP3.LUT R13, R13, 0x80000000, R7, 0xf8, !PT ;  /* 0x800000000d0da812 */ /* 0x000fc800078ef807 */
[----:B------:R-:W-:Y:S01]  /*0630*/  @!P2 LOP3.LUT R19, R13, 0x100000, RZ, 0xfc, !PT ;  /* 0x001000000d13a812 */ /* 0x000fe200078efcff */
[----:B0-----:R-:W-:-:S08]  /*0640*/  DFMA R8, R16, -R2, 1 ;  /* 0x3ff000001008742b */ /* 0x001fd00000000802 */
[----:B------:R-:W-:-:S08]  /*0650*/  DFMA R8, R8, R8, R8 ;  /* 0x000000080808722b */ /* 0x000fd00000000008 */
[----:B------:R-:W-:Y:S01]  /*0660*/  DFMA R16, R16, R8, R16 ;  /* 0x000000081010722b */ /* 0x000fe20000000010 */
[----:B------:R-:W-:Y:S01]  /*0670*/  SEL R9, R12, 0x63400000, !P1 ;  /* 0x634000000c097807 */ /* 0x000fe20004800000 */
[----:B------:R-:W-:-:S03]  /*0680*/  IMAD.MOV.U32 R8, RZ, RZ, R6 ;  /* 0x000000ffff087224 */ /* 0x000fc600078e0006 */
[----:B------:R-:W-:-:S03]  /*0690*/  LOP3.LUT R9, R9, 0x800fffff, R7, 0xf8, !PT ;  /* 0x800fffff09097812 */ /* 0x000fc600078ef807 */
[----:B------:R-:W-:-:S03]  /*06a0*/  DFMA R20, R16, -R2, 1 ;  /* 0x3ff000001014742b */ /* 0x000fc60000000802 */
[----:B------:R-:W-:-:S05]  /*06b0*/  @!P2 DFMA R8, R8, 2, -R18 ;  /* 0x400000000808a82b */ /* 0x000fca0000000812 */
[----:B------:R-:W-:Y:S01]  /*06c0*/  DFMA R16, R16, R20, R16 ;  /* 0x000000141010722b */ /* 0x000fe20000000010 */
[----:B------:R-:W-:Y:S02]  /*06d0*/  IMAD.MOV.U32 R21, RZ, RZ, R11 ;  /* 0x000000ffff157224 */ /* 0x000fe400078e000b */
[----:B------:R-:W-:Y:S01]  /*06e0*/  IMAD.MOV.U32 R20, RZ, RZ, R14 ;  /* 0x000000ffff147224 */ /* 0x000fe200078e000e */
[----:B------:R-:W-:Y:S02]  /*06f0*/  @!P0 LOP3.LUT R20, R3, 0x7ff00000, RZ, 0xc0, !PT ;  /* 0x7ff0000003148812 */ /* 0x000fe400078ec0ff */
[----:B------:R-:W-:Y:S02]  /*0700*/  @!P2 LOP3.LUT R21, R9, 0x7ff00000, RZ, 0xc0, !PT ;  /* 0x7ff000000915a812 */ /* 0x000fe400078ec0ff */
[----:B------:R-:W-:Y:S01]  /*0710*/  DMUL R18, R16, R8 ;  /* 0x0000000810127228 */ /* 0x000fe20000000000 */
[----:B------:R-:W-:Y:S02]  /*0720*/  VIADD R22, R20, 0xffffffff ;  /* 0xffffffff14167836 */ /* 0x000fe40000000000 */
[----:B------:R-:W-:-:S05]  /*0730*/  VIADD R13, R21, 0xffffffff ;  /* 0xffffffff150d7836 */ /* 0x000fca0000000000 */
[----:B------:R-:W-:Y:S01]  /*0740*/  DFMA R14, R18, -R2, R8 ;  /* 0x80000002120e722b */ /* 0x000fe20000000008 */
[----:B------:R-:W-:-:S04]  /*0750*/  ISETP.GT.U32.AND P0, PT, R13, 0x7feffffe, PT ;  /* 0x7feffffe0d00780c */ /* 0x000fc80003f04070 */
[----:B------:R-:W-:-:S03]  /*0760*/  ISETP.GT.U32.OR P0, PT, R22, 0x7feffffe, P0 ;  /* 0x7feffffe1600780c */ /* 0x000fc60000704470 */
[----:B------:R-:W-:-:S10]  /*0770*/  DFMA R14, R16, R14, R18 ;  /* 0x0000000e100e722b */ /* 0x000fd40000000012 */
[----:B------:R-:W-:Y:S05]  /*0780*/  @P0 BRA `(.L_x_16) ;  /* 0x00000000006c0947 */ /* 0x000fea0003800000 */
[----:B------:R-:W-:-:S04]  /*0790*/  LOP3.LUT R16, R5, 0x7ff00000, RZ, 0xc0, !PT ;  /* 0x7ff0000005107812 */ /* 0x000fc800078ec0ff */
[CC--:B------:R-:W-:Y:S02]  /*07a0*/  VIADDMNMX R6, R11.reuse, -R16.reuse, 0xb9600000, !PT ;  /* 0xb96000000b067446 */ /* 0x0c0fe40007800910 */
[----:B------:R-:W-:Y:S02]  /*07b0*/  ISETP.GE.U32.AND P0, PT, R11, R16, PT ;  /* 0x000000100b00720c */ /* 0x000fe40003f06070 */
[----:B------:R-:W-:Y:S02]  /*07c0*/  VIMNMX R6, PT, PT, R6, 0x46a00000, PT ;  /* 0x46a0000006067848 */ /* 0x000fe40003fe0100 */
[----:B------:R-:W-:-:S05]  /*07d0*/  SEL R11, R12, 0x63400000, !P0 ;  /* 0x634000000c0b7807 */ /* 0x000fca0004000000 */
[----:B------:R-:W-:Y:S02]  /*07e0*/  IMAD.IADD R11, R6, 0x1, -R11 ;  /* 0x00000001060b7824 */ /* 0x000fe400078e0a0b */
[----:B------:R-:W-:Y:S02]  /*07f0*/  IMAD.MOV.U32 R6, RZ, RZ, RZ ;  /* 0x000000ffff067224 */ /* 0x000fe400078e00ff */
[----:B------:R-:W-:-:S06]  /*0800*/  VIADD R7, R11, 0x7fe00000 ;  /* 0x7fe000000b077836 */ /* 0x000fcc0000000000 */
[----:B------:R-:W-:-:S10]  /*0810*/  DMUL R12, R14, R6 ;  /* 0x000000060e0c7228 */ /* 0x000fd40000000000 */
[----:B------:R-:W-:-:S13]  /*0820*/  FSETP.GTU.AND P0, PT, |R13|, 1.469367938527859385e-39, PT ;  /* 0x001000000d00780b */ /* 0x000fda0003f0c200 */
[----:B------:R-:W-:Y:S05]  /*0830*/  @P0 BRA `(.L_x_17) ;  /* 0x0000000000940947 */ /* 0x000fea0003800000 */
[----:B------:R-:W-:Y:S01]  /*0840*/  DFMA R2, R14, -R2, R8 ;  /* 0x800000020e02722b */ /* 0x000fe20000000008 */
[----:B------:R-:W-:-:S09]  /*0850*/  IMAD.MOV.U32 R6, RZ, RZ, RZ ;  /* 0x000000ffff067224 */ /* 0x000fd200078e00ff */
[C---:B------:R-:W-:Y:S02]  /*0860*/  FSETP.NEU.AND P0, PT, R3.reuse, RZ, PT ;  /* 0x000000ff0300720b */ /* 0x040fe40003f0d000 */
[----:B------:R-:W-:-:S04]  /*0870*/  LOP3.LUT R5, R3, 0x80000000, R5, 0x48, !PT ;  /* 0x8000000003057812 */ /* 0x000fc800078e4805 */
[----:B------:R-:W-:-:S07]  /*0880*/  LOP3.LUT R7, R5, R7, RZ, 0xfc, !PT ;  /* 0x0000000705077212 */ /* 0x000fce00078efcff */
[----:B------:R-:W-:Y:S05]  /*0890*/  @!P0 BRA `(.L_x_17) ;  /* 0x00000000007c8947 */ /* 0x000fea0003800000 */
[----:B------:R-:W-:Y:S01]  /*08a0*/  IMAD.MOV R3, RZ, RZ, -R11 ;  /* 0x000000ffff037224 */ /* 0x000fe200078e0a0b */
[----:B------:R-:W-:Y:S01]  /*08b0*/  DMUL.RP R6, R14, R6 ;  /* 0x000000060e067228 */ /* 0x000fe20000008000 */
[----:B------:R-:W-:-:S06]  /*08c0*/  IMAD.MOV.U32 R2, RZ, RZ, RZ ;  /* 0x000000ffff027224 */ /* 0x000fcc00078e00ff */
[----:B------:R-:W-:-:S03]  /*08d0*/  DFMA R2, R12, -R2, R14 ;  /* 0x800000020c02722b */ /* 0x000fc6000000000e */
[----:B------:R-:W-:-:S03]  /*08e0*/  LOP3.LUT R5, R7, R5, RZ, 0x3c, !PT ;  /* 0x0000000507057212 */ /* 0x000fc600078e3cff */
[----:B------:R-:W-:-:S04]  /*08f0*/  IADD3 R2, PT, PT, -R11, -0x43300000, RZ ;  /* 0xbcd000000b027810 */ /* 0x000fc80007ffe1ff */
[----:B------:R-:W-:-:S04]  /*0900*/  FSETP.NEU.AND P0, PT, |R3|, R2, PT ;  /* 0x000000020300720b */ /* 0x000fc80003f0d200 */
[----:B------:R-:W-:Y:S02]  /*0910*/  FSEL R12, R6, R12, !P0 ;  /* 0x0000000c060c7208 */ /* 0x000fe40004000000 */
[----:B------:R-:W-:Y:S01]  /*0920*/  FSEL R13, R5, R13, !P0 ;  /* 0x0000000d050d7208 */ /* 0x000fe20004000000 */
[----:B------:R-:W-:Y:S06]  /*0930*/  BRA `(.L_x_17) ;  /* 0x0000000000547947 */ /* 0x000fec0003800000 */
.L_x_16:
[----:B------:R-:W-:-:S14]  /*0940*/  DSETP.NAN.AND P0, PT, R6, R6, PT ;  /* 0x000000060600722a */ /* 0x000fdc0003f08000 */
[----:B------:R-:W-:Y:S05]  /*0950*/  @P0 BRA `(.L_x_18) ;  /* 0x0000000000440947 */ /* 0x000fea0003800000 */
[----:B------:R-:W-:-:S14]  /*0960*/  DSETP.NAN.AND P0, PT, R4, R4, PT ;  /* 0x000000040400722a */ /* 0x000fdc0003f08000 */
[----:B------:R-:W-:Y:S05]  /*0970*/  @P0 BRA `(.L_x_19) ;  /* 0x0000000000300947 */ /* 0x000fea0003800000 */
[----:B------:R-:W-:Y:S01]  /*0980*/  ISETP.NE.AND P0, PT, R21, R20, PT ;  /* 0x000000141500720c */ /* 0x000fe20003f05270 */
[----:B------:R-:W-:Y:S02]  /*0990*/  IMAD.MOV.U32 R12, RZ, RZ, 0x0 ;  /* 0x00000000ff0c7424 */ /* 0x000fe400078e00ff */
[----:B------:R-:W-:-:S10]  /*09a0*/  IMAD.MOV.U32 R13, RZ, RZ, -0x80000 ;  /* 0xfff80000ff0d7424 */ /* 0x000fd400078e00ff */
[----:B------:R-:W-:Y:S05]  /*09b0*/  @!P0 BRA `(.L_x_17) ;  /* 0x0000000000348947 */ /* 0x000fea0003800000 */
[----:B------:R-:W-:Y:S02]  /*09c0*/  ISETP.NE.AND P0, PT, R21, 0x7ff00000, PT ;  /* 0x7ff000001500780c */ /* 0x000fe40003f05270 */
[----:B------:R-:W-:Y:S02]  /*09d0*/  LOP3.LUT R13, R7, 0x80000000, R5, 0x48, !PT ;  /* 0x80000000070d7812 */ /* 0x000fe400078e4805 */
[----:B------:R-:W-:-:S13]  /*09e0*/  ISETP.EQ.OR P0, PT, R20, RZ, !P0 ;  /* 0x000000ff1400720c */ /* 0x000fda0004702670 */
[----:B------:R-:W-:Y:S01]  /*09f0*/  @P0 LOP3.LUT R2, R13, 0x7ff00000, RZ, 0xfc, !PT ;  /* 0x7ff000000d020812 */ /* 0x000fe200078efcff */
[----:B------:R-:W-:Y:S02]  /*0a00*/  @!P0 IMAD.MOV.U32 R12, RZ, RZ, RZ ;  /* 0x000000ffff0c8224 */ /* 0x000fe400078e00ff */
[----:B------:R-:W-:Y:S02]  /*0a10*/  @P0 IMAD.MOV.U32 R12, RZ, RZ, RZ ;  /* 0x000000ffff0c0224 */ /* 0x000fe400078e00ff */
[----:B------:R-:W-:Y:S01]  /*0a20*/  @P0 IMAD.MOV.U32 R13, RZ, RZ, R2 ;  /* 0x000000ffff0d0224 */ /* 0x000fe200078e0002 */
[----:B------:R-:W-:Y:S06]  /*0a30*/  BRA `(.L_x_17) ;  /* 0x0000000000147947 */ /* 0x000fec0003800000 */
.L_x_19:
[----:B------:R-:W-:Y:S01]  /*0a40*/  LOP3.LUT R13, R5, 0x80000, RZ, 0xfc, !PT ;  /* 0x00080000050d7812 */ /* 0x000fe200078efcff */
[----:B------:R-:W-:Y:S01]  /*0a50*/  IMAD.MOV.U32 R12, RZ, RZ, R4 ;  /* 0x000000ffff0c7224 */ /* 0x000fe200078e0004 */
[----:B------:R-:W-:Y:S06]  /*0a60*/  BRA `(.L_x_17) ;  /* 0x0000000000087947 */ /* 0x000fec0003800000 */
.L_x_18:
[----:B------:R-:W-:Y:S01]  /*0a70*/  LOP3.LUT R13, R7, 0x80000, RZ, 0xfc, !PT ;  /* 0x00080000070d7812 */ /* 0x000fe200078efcff */
[----:B------:R-:W-:-:S07]  /*0a80*/  IMAD.MOV.U32 R12, RZ, RZ, R6 ;  /* 0x000000ffff0c7224 */ /* 0x000fce00078e0006 */
.L_x_17:
[----:B------:R-:W-:Y:S05]  /*0a90*/  BSYNC.RECONVERGENT B1 ;  /* 0x0000000000017941 */ /* 0x000fea0003800200 */
.L_x_15:
[----:B------:R-:W-:Y:S02]  /*0aa0*/  IMAD.MOV.U32 R11, RZ, RZ, 0x0 ;  /* 0x00000000ff0b7424 */ /* 0x000fe400078e00ff */
[----:B------:R-:W-:Y:S02]  /*0ab0*/  IMAD.MOV.U32 R2, RZ, RZ, R12 ;  /* 0x000000ffff027224 */ /* 0x000fe400078e000c */
[----:B------:R-:W-:Y:S01]  /*0ac0*/  IMAD.MOV.U32 R3, RZ, RZ, R13 ;  /* 0x000000ffff037224 */ /* 0x000fe200078e000d */
[----:B------:R-:W-:Y:S06]  /*0ad0*/  RET.REL.NODEC R10 `(_Z18jacobiTilingKernelPdPKdS1_S1_i) ;  /* 0xfffffff40a487950 */ /* 0x000fec0003c3ffff */
.L_x_20:
        /* <DEDUP_REMOVED lines=10> */
.L_x_51:


//--------------------- .text._Z23jacobi_no_tiling_KernelPdPKdS1_S1_i --------------------------
	.section	.text._Z23jacobi_no_tiling_KernelPdPKdS1_S1_i,"ax",@progbits
	.align	128
        .global         _Z23jacobi_no_tiling_KernelPdPKdS1_S1_i
        .type           _Z23jacobi_no_tiling_KernelPdPKdS1_S1_i,@function
        .size           _Z23jacobi_no_tiling_KernelPdPKdS1_S1_i,(.L_x_52 - _Z23jacobi_no_tiling_KernelPdPKdS1_S1_i)
        .other          _Z23jacobi_no_tiling_KernelPdPKdS1_S1_i,@"STO_CUDA_ENTRY STV_DEFAULT"
_Z23jacobi_no_tiling_KernelPdPKdS1_S1_i:
.text._Z23jacobi_no_tiling_KernelPdPKdS1_S1_i:
        /* <DEDUP_REMOVED lines=8> */
[----:B------:R-:W-:Y:S01]  /*0080*/  ISETP.GE.AND P0, PT, R0, 0x1, PT ;  /* 0x000000010000780c */ /* 0x000fe20003f06270 */
[----:B------:R-:W0:Y:S01]  /*0090*/  LDCU.64 UR6, c[0x0][0x358] ;  /* 0x00006b00ff0677ac */ /* 0x000e220008000a00 */
[----:B------:R-:W-:Y:S01]  /*00a0*/  BSSY.RECONVERGENT B0, `(.L_x_21) ;  /* 0x00000a5000007945 */ /* 0x000fe20003800200 */
[----:B------:R-:W-:Y:S01]  /*00b0*/  IMAD.MOV.U32 R27, RZ, RZ, RZ ;  /* 0x000000ffff1b7224 */ /* 0x000fe200078e00ff */
[----:B------:R-:W-:-:S09]  /*00c0*/  CS2R R22, SRZ ;  /* 0x0000000000167805 */ /* 0x000fd2000001ff00 */
[----:B------:R-:W-:Y:S05]  /*00d0*/  @!P0 BRA `(.L_x_22) ;  /* 0x0000000800848947 */ /* 0x000fea0003800000 */
[C---:B------:R-:W-:Y:S01]  /*00e0*/  VIMNMX R3, PT, PT, R0.reuse, UR8, PT ;  /* 0x0000000800037c48 */ /* 0x040fe2000bfe0100 */
[----:B------:R-:W-:Y:S01]  /*00f0*/  BSSY.RECONVERGENT B1, `(.L_x_23) ;  /* 0x000004e000017945 */ /* 0x000fe20003800200 */
[----:B------:R-:W-:Y:S01]  /*0100*/  IMAD.MOV.U32 R4, RZ, RZ, RZ ;  /* 0x000000ffff047224 */ /* 0x000fe200078e00ff */
[----:B------:R-:W-:Y:S02]  /*0110*/  CS2R R22, SRZ ;  /* 0x0000000000167805 */ /* 0x000fe4000001ff00 */
[C---:B------:R-:W-:Y:S02]  /*0120*/  ISETP.GE.AND P1, PT, R3.reuse, 0x10, PT ;  /* 0x000000100300780c */ /* 0x040fe40003f26270 */
[----:B------:R-:W-:Y:S01]  /*0130*/  VIMNMX R27, PT, PT, R3, 0x1, !PT ;  /* 0x00000001031b7848 */ /* 0x000fe20007fe0100 */
[----:B------:R-:W-:-:S03]  /*0140*/  IMAD R3, R0, UR8, RZ ;  /* 0x0000000800037c24 */ /* 0x000fc6000f8e02ff */
[----:B------:R-:W-:-:S04]  /*0150*/  LOP3.LUT R2, R27, 0xf, RZ, 0xc0, !PT ;  /* 0x0000000f1b027812 */ /* 0x000fc800078ec0ff */
[----:B------:R-:W-:-:S03]  /*0160*/  ISETP.NE.AND P0, PT, R2, RZ, PT ;  /* 0x000000ff0200720c */ /* 0x000fc60003f05270 */
[----:B------:R-:W-:Y:S10]  /*0170*/  @!P1 BRA `(.L_x_24) ;  /* 0x0000000400149947 */ /* 0x000ff40003800000 */
[----:B------:R-:W1:Y:S01]  /*0180*/  LDC.64 R8, c[0x0][0x388] ;  /* 0x0000e200ff087b82 */ /* 0x000e620000000a00 */
[----:B------:R-:W2:Y:S01]  /*0190*/  LDCU.64 UR4, c[0x0][0x390] ;  /* 0x00007200ff0477ac */ /* 0x000ea20008000a00 */
[----:B------:R-:W-:Y:S01]  /*01a0*/  LOP3.LUT R4, R27, 0x7ffffff0, RZ, 0xc0, !PT ;  /* 0x7ffffff01b047812 */ /* 0x000fe200078ec0ff */
[----:B------:R-:W-:Y:S01]  /*01b0*/  IMAD.MOV.U32 R5, RZ, RZ, R3 ;  /* 0x000000ffff057224 */ /* 0x000fe200078e0003 */
[----:B------:R-:W-:-:S03]  /*01c0*/  CS2R R22, SRZ ;  /* 0x0000000000167805 */ /* 0x000fc6000001ff00 */
[----:B------:R-:W-:Y:S01]  /*01d0*/  IMAD.MOV R26, RZ, RZ, -R4 ;  /* 0x000000ffff1a7224 */ /* 0x000fe200078e0a04 */
[----:B--2---:R-:W-:-:S04]  /*01e0*/  UIADD3 UR4, UP0, UPT, UR4, 0x40, URZ ;  /* 0x0000004004047890 */ /* 0x004fc8000ff1e0ff */
[----:B------:R-:W-:Y:S01]  /*01f0*/  UIADD3.X UR5, UPT, UPT, URZ, UR5, URZ, UP0, !UPT ;  /* 0x00000005ff057290 */ /* 0x000fe200087fe4ff */
[----:B-1----:R-:W-:Y:S01]  /*0200*/  IADD3 R8, P1, PT, R8, 0x40, RZ ;  /* 0x0000004008087810 */ /* 0x002fe20007f3e0ff */
[----:B------:R-:W-:-:S04]  /*0210*/  IMAD.U32 R14, RZ, RZ, UR4 ;  /* 0x00000004ff0e7e24 */ /* 0x000fc8000f8e00ff */
[----:B------:R-:W-:Y:S02]  /*0220*/  IMAD.X R9, RZ, RZ, R9, P1 ;  /* 0x000000ffff097224 */ /* 0x000fe400008e0609 */
[----:B------:R-:W-:-:S07]  /*0230*/  IMAD.U32 R15, RZ, RZ, UR5 ;  /* 0x00000005ff0f7e24 */ /* 0x000fce000f8e00ff */
.L_x_25:
[----:B------:R-:W-:Y:S01]  /*0240*/  IMAD.WIDE R10, R5, 0x8, R8 ;  /* 0x00000008050a7825 */ /* 0x000fe200078e0208 */
[----:B------:R-:W-:-:S03]  /*0250*/  MOV R6, R14 ;  /* 0x0000000e00067202 */ /* 0x000fc60000000f00 */
[----:B------:R-:W-:Y:S01]  /*0260*/  IMAD.MOV.U32 R7, RZ, RZ, R15 ;  /* 0x000000ffff077224 */ /* 0x000fe200078e000f */
[----:B0-----:R-:W2:Y:S04]  /*0270*/  LDG.E.64 R16, desc[UR6][R10.64+-0x40] ;  /* 0xffffc0060a107981 */ /* 0x001ea8000c1e1b00 */
[----:B------:R-:W2:Y:S04]  /*0280*/  LDG.E.64 R12, desc[UR6][R6.64+-0x40] ;  /* 0xffffc006060c7981 */ /* 0x000ea8000c1e1b00 */
[----:B------:R-:W3:Y:S04]  /*0290*/  LDG.E.64 R18, desc[UR6][R6.64+-0x38] ;  /* 0xffffc80606127981 */ /* 0x000ee8000c1e1b00 */
[----:B------:R-:W3:Y:S04]  /*02a0*/  LDG.E.64 R14, desc[UR6][R10.64+-0x38] ;  /* 0xffffc8060a0e7981 */ /* 0x000ee8000c1e1b00 */
[----:B------:R-:W4:Y:S04]  /*02b0*/  LDG.E.64 R20, desc[UR6][R6.64+-0x28] ;  /* 0xffffd80606147981 */ /* 0x000f28000c1e1b00 */
[----:B------:R-:W5:Y:S01]  /*02c0*/  LDG.E.64 R24, desc[UR6][R6.64+0x38] ;  /* 0x0000380606187981 */ /* 0x000f62000c1e1b00 */
[----:B--2---:R-:W-:-:S03]  /*02d0*/  DFMA R22, R16, R12, R22 ;  /* 0x0000000c1016722b */ /* 0x004fc60000000016 */
[----:B------:R-:W2:Y:S04]  /*02e0*/  LDG.E.64 R16, desc[UR6][R6.64+-0x30] ;  /* 0xffffd00606107981 */ /* 0x000ea8000c1e1b00 */
[----:B------:R-:W2:Y:S01]  /*02f0*/  LDG.E.64 R12, desc[UR6][R10.64+-0x30] ;  /* 0xffffd0060a0c7981 */ /* 0x000ea2000c1e1b00 */
[----:B---3--:R-:W-:-:S03]  /*0300*/  DFMA R18, R14, R18, R22 ;  /* 0x000000120e12722b */ /* 0x008fc60000000016 */
[----:B------:R-:W4:Y:S04]  /*0310*/  LDG.E.64 R14, desc[UR6][R10.64+-0x28] ;  /* 0xffffd8060a0e7981 */ /* 0x000f28000c1e1b00 */
[----:B------:R-:W5:Y:S01]  /*0320*/  LDG.E.64 R22, desc[UR6][R10.64+0x38] ;  /* 0x000038060a167981 */ /* 0x000f62000c1e1b00 */
[----:B--2---:R-:W-:-:S03]  /*0330*/  DFMA R16, R12, R16, R18 ;  /* 0x000000100c10722b */ /* 0x004fc60000000012 */
[----:B------:R-:W2:Y:S04]  /*0340*/  LDG.E.64 R18, desc[UR6][R6.64+-0x20] ;  /* 0xffffe00606127981 */ /* 0x000ea8000c1e1b00 */
[----:B------:R-:W2:Y:S01]  /*0350*/  LDG.E.64 R12, desc[UR6][R10.64+-0x20] ;  /* 0xffffe0060a0c7981 */ /* 0x000ea2000c1e1b00 */
[----:B----4-:R-:W-:-:S03]  /*0360*/  DFMA R20, R14, R20, R16 ;  /* 0x000000140e14722b */ /* 0x010fc60000000010 */
[----:B------:R-:W3:Y:S04]  /*0370*/  LDG.E.64 R16, desc[UR6][R6.64+-0x18] ;  /* 0xffffe80606107981 */ /* 0x000ee8000c1e1b00 */
[----:B------:R-:W3:Y:S01]  /*0380*/  LDG.E.64 R14, desc[UR6][R10.64+-0x18] ;  /* 0xffffe8060a0e7981 */ /* 0x000ee2000c1e1b00 */
[----:B--2---:R-:W-:-:S03]  /*0390*/  DFMA R18, R12, R18, R20 ;  /* 0x000000120c12722b */ /* 0x004fc60000000014 */
[----:B------:R-:W2:Y:S04]  /*03a0*/  LDG.E.64 R20, desc[UR6][R6.64+-0x10] ;  /* 0xfffff00606147981 */ /* 0x000ea8000c1e1b00 */
[----:B------:R-:W2:Y:S01]  /*03b0*/  LDG.E.64 R12, desc[UR6][R10.64+-0x10] ;  /* 0xfffff0060a0c7981 */ /* 0x000ea2000c1e1b00 */
[----:B---3--:R-:W-:-:S03]  /*03c0*/  DFMA R16, R14, R16, R18 ;  /* 0x000000100e10722b */ /* 0x008fc60000000012 */
        /* <DEDUP_REMOVED lines=20> */
[----:B------:R-:W-:Y:S01]  /*0510*/  VIADD R26, R26, 0x10 ;  /* 0x000000101a1a7836 */ /* 0x000fe20000000000 */
[----:B--2---:R-:W-:Y:S02]  /*0520*/  DFMA R20, R12, R20, R14 ;  /* 0x000000140c14722b */ /* 0x004fe4000000000e */
[----:B------:R-:W2:Y:S04]  /*0530*/  LDG.E.64 R14, desc[UR6][R6.64+0x30] ;  /* 0x00003006060e7981 */ /* 0x000ea8000c1e1b00 */
[----:B------:R-:W2:Y:S02]  /*0540*/  LDG.E.64 R12, desc[UR6][R10.64+0x30] ;  /* 0x000030060a0c7981 */ /* 0x000ea4000c1e1b00 */
[----:B---3--:R-:W-:Y:S01]  /*0550*/  DFMA R16, R16, R18, R20 ;  /* 0x000000121010722b */ /* 0x008fe20000000014 */
[----:B------:R-:W-:Y:S01]  /*0560*/  ISETP.NE.AND P1, PT, R26, RZ, PT ;  /* 0x000000ff1a00720c */ /* 0x000fe20003f25270 */
[----:B------:R-:W-:-:S06]  /*0570*/  VIADD R5, R5, 0x10 ;  /* 0x0000001005057836 */ /* 0x000fcc0000000000 */
[----:B--2---:R-:W-:Y:S01]  /*0580*/  DFMA R12, R12, R14, R16 ;  /* 0x0000000e0c0c722b */ /* 0x004fe20000000010 */
[----:B------:R-:W-:-:S07]  /*0590*/  IADD3 R14, P2, PT, R6, 0x80, RZ ;  /* 0x00000080060e7810 */ /* 0x000fce0007f5e0ff */
[----:B-----5:R-:W-:Y:S01]  /*05a0*/  DFMA R22, R22, R24, R12 ;  /* 0x000000181616722b */ /* 0x020fe2000000000c */
[----:B------:R-:W-:Y:S01]  /*05b0*/  IMAD.X R15, RZ, RZ, R7, P2 ;  /* 0x000000ffff0f7224 */ /* 0x000fe200010e0607 */
[----:B------:R-:W-:Y:S09]  /*05c0*/  @P1 BRA `(.L_x_25) ;  /* 0xfffffffc001c1947 */ /* 0x000ff2000383ffff */
.L_x_24:
[----:B0-----:R-:W-:Y:S05]  /*05d0*/  BSYNC.RECONVERGENT B1 ;  /* 0x0000000000017941 */ /* 0x001fea0003800200 */
.L_x_23:
[----:B------:R-:W-:Y:S05]  /*05e0*/  @!P0 BRA `(.L_x_22) ;  /* 0x0000000400408947 */ /* 0x000fea0003800000 */
[----:B------:R-:W-:Y:S01]  /*05f0*/  ISETP.GE.U32.AND P0, PT, R2, 0x8, PT ;  /* 0x000000080200780c */ /* 0x000fe20003f06070 */
[----:B------:R-:W-:Y:S01]  /*0600*/  BSSY.RECONVERGENT B1, `(.L_x_26) ;  /* 0x0000022000017945 */ /* 0x000fe20003800200 */
[----:B------:R-:W-:-:S04]  /*0610*/  LOP3.LUT R5, R27, 0x7, RZ, 0xc0, !PT ;  /* 0x000000071b057812 */ /* 0x000fc800078ec0ff */
[----:B------:R-:W-:-:S07]  /*0620*/  ISETP.NE.AND P1, PT, R5, RZ, PT ;  /* 0x000000ff0500720c */ /* 0x000fce0003f25270 */
[----:B------:R-:W-:Y:S06]  /*0630*/  @!P0 BRA `(.L_x_27) ;  /* 0x0000000000788947 */ /* 0x000fec0003800000 */
[----:B------:R-:W0:Y:S01]  /*0640*/  LDC.64 R8, c[0x0][0x388] ;  /* 0x0000e200ff087b82 */ /* 0x000e220000000a00 */
[----:B------:R-:W-:-:S07]  /*0650*/  IMAD.IADD R11, R3, 0x1, R4 ;  /* 0x00000001030b7824 */ /* 0x000fce00078e0204 */
[----:B------:R-:W1:Y:S01]  /*0660*/  LDC.64 R6, c[0x0][0x390] ;  /* 0x0000e400ff067b82 */ /* 0x000e620000000a00 */
[----:B0-----:R-:W-:-:S05]  /*0670*/  IMAD.WIDE R8, R11, 0x8, R8 ;  /* 0x000000080b087825 */ /* 0x001fca00078e0208 */
[----:B------:R-:W2:Y:S01]  /*0680*/  LDG.E.64 R18, desc[UR6][R8.64] ;  /* 0x0000000608127981 */ /* 0x000ea2000c1e1b00 */
[----:B-1----:R-:W-:-:S03]  /*0690*/  IMAD.WIDE.U32 R6, R4, 0x8, R6 ;  /* 0x0000000804067825 */ /* 0x002fc600078e0006 */
[----:B------:R-:W3:Y:S04]  /*06a0*/  LDG.E.64 R10, desc[UR6][R8.64+0x8] ;  /* 0x00000806080a7981 */ /* 0x000ee8000c1e1b00 */
[----:B------:R-:W2:Y:S04]  /*06b0*/  LDG.E.64 R20, desc[UR6][R6.64] ;  /* 0x0000000606147981 */ /* 0x000ea8000c1e1b00 */
        /* <DEDUP_REMOVED lines=14> */
[----:B--2---:R-:W-:-:S03]  /*07a0*/  DFMA R18, R18, R20, R22 ;  /* 0x000000141212722b */ /* 0x004fc60000000016 */
[----:B------:R-:W2:Y:S04]  /*07b0*/  LDG.E.64 R20, desc[UR6][R8.64+0x30] ;  /* 0x0000300608147981 */ /* 0x000ea8000c1e1b00 */
[----:B------:R-:W2:Y:S01]  /*07c0*/  LDG.E.64 R22, desc[UR6][R6.64+0x30] ;  /* 0x0000300606167981 */ /* 0x000ea2000c1e1b00 */
[----:B---3--:R-:W-:-:S08]  /*07d0*/  DFMA R10, R10, R12, R18 ;  /* 0x0000000c0a0a722b */ /* 0x008fd00000000012 */
[----:B----4-:R-:W-:Y:S01]  /*07e0*/  DFMA R10, R14, R16, R10 ;  /* 0x000000100e0a722b */ /* 0x010fe2000000000a */
[----:B------:R-:W-:-:S07]  /*07f0*/  VIADD R4, R4, 0x8 ;  /* 0x0000000804047836 */ /* 0x000fce0000000000 */
[----:B--2---:R-:W-:-:S08]  /*0800*/  DFMA R22, R20, R22, R10 ;  /* 0x000000161416722b */ /* 0x004fd0000000000a */
[----:B-----5:R-:W-:-:S11]  /*0810*/  DFMA R22, R24, R28, R22 ;  /* 0x0000001c1816722b */ /* 0x020fd60000000016 */
.L_x_27:
[----:B------:R-:W-:Y:S05]  /*0820*/  BSYNC.RECONVERGENT B1 ;  /* 0x0000000000017941 */ /* 0x000fea0003800200 */
.L_x_26:
        /* <DEDUP_REMOVED lines=19> */
[----:B------:R-:W-:Y:S01]  /*0960*/  IADD3 R4, PT, PT, R4, 0x4, RZ ;  /* 0x0000000404047810 */ /* 0x000fe20007ffe0ff */
[----:B--2---:R-:W-:-:S08]  /*0970*/  DFMA R8, R8, R10, R22 ;  /* 0x0000000a0808722b */ /* 0x004fd00000000016 */
[----:B---3--:R-:W-:-:S08]  /*0980*/  DFMA R8, R12, R14, R8 ;  /* 0x0000000e0c08722b */ /* 0x008fd00000000008 */
[----:B----4-:R-:W-:-:S08]  /*0990*/  DFMA R8, R16, R18, R8 ;  /* 0x000000121008722b */ /* 0x010fd00000000008 */
[----:B-----5:R-:W-:-:S11]  /*09a0*/  DFMA R22, R20, R28, R8 ;  /* 0x0000001c1416722b */ /* 0x020fd60000000008 */
.L_x_29:
[----:B------:R-:W-:Y:S05]  /*09b0*/  BSYNC.RECONVERGENT B1 ;  /* 0x0000000000017941 */ /* 0x000fea0003800200 */
.L_x_28:
[----:B------:R-:W-:Y:S05]  /*09c0*/  @!P1 BRA `(.L_x_22) ;  /* 0x0000000000489947 */ /* 0x000fea0003800000 */
[----:B------:R-:W0:Y:S01]  /*09d0*/  LDC.64 R8, c[0x0][0x390] ;  /* 0x0000e400ff087b82 */ /* 0x000e220000000a00 */
[----:B------:R-:W-:-:S07]  /*09e0*/  IMAD.IADD R11, R3, 0x1, R4 ;  /* 0x00000001030b7824 */ /* 0x000fce00078e0204 */
[----:B------:R-:W1:Y:S01]  /*09f0*/  LDC.64 R6, c[0x0][0x388] ;  /* 0x0000e200ff067b82 */ /* 0x000e620000000a00 */
[----:B0-----:R-:W-:-:S04]  /*0a00*/  IMAD.WIDE.U32 R8, R4, 0x8, R8 ;  /* 0x0000000804087825 */ /* 0x001fc800078e0008 */
[----:B------:R-:W-:Y:S02]  /*0a10*/  IMAD.MOV.U32 R10, RZ, RZ, R8 ;  /* 0x000000ffff0a7224 */ /* 0x000fe400078e0008 */
[----:B------:R-:W-:-:S07]  /*0a20*/  IMAD.MOV R8, RZ, RZ, -R2 ;  /* 0x000000ffff087224 */ /* 0x000fce00078e0a02 */
.L_x_30:
[----:B-1----:R-:W-:-:S04]  /*0a30*/  IMAD.WIDE R2, R11, 0x8, R6 ;  /* 0x000000080b027825 */ /* 0x002fc800078e0206 */
[----:B------:R-:W-:Y:S02]  /*0a40*/  IMAD.MOV.U32 R4, RZ, RZ, R10 ;  /* 0x000000ffff047224 */ /* 0x000fe400078e000a */
[----:B------:R-:W-:Y:S01]  /*0a50*/  IMAD.MOV.U32 R5, RZ, RZ, R9 ;  /* 0x000000ffff057224 */ /* 0x000fe200078e0009 */
[----:B------:R-:W2:Y:S05]  /*0a60*/  LDG.E.64 R2, desc[UR6][R2.64] ;  /* 0x0000000602027981 */ /* 0x000eaa000c1e1b00 */
[----:B------:R-:W2:Y:S01]  /*0a70*/  LDG.E.64 R4, desc[UR6][R4.64] ;  /* 0x0000000604047981 */ /* 0x000ea2000c1e1b00 */
[----:B------:R-:W-:Y:S01]  /*0a80*/  VIADD R8, R8, 0x1 ;  /* 0x0000000108087836 */ /* 0x000fe20000000000 */
[----:B------:R-:W-:Y:S01]  /*0a90*/  IADD3 R10, P1, PT, R10, 0x8, RZ ;  /* 0x000000080a0a7810 */ /* 0x000fe20007f3e0ff */
[----:B------:R-:W-:-:S03]  /*0aa0*/  VIADD R11, R11, 0x1 ;  /* 0x000000010b0b7836 */ /* 0x000fc60000000000 */
[----:B------:R-:W-:Y:S02]  /*0ab0*/  ISETP.NE.AND P0, PT, R8, RZ, PT ;  /* 0x000000ff0800720c */ /* 0x000fe40003f05270 */
[----:B------:R-:W-:Y:S01]  /*0ac0*/  IADD3.X R9, PT, PT, RZ, R9, RZ, P1, !PT ;  /* 0x00000009ff097210 */ /* 0x000fe20000ffe4ff */
[----:B--2---:R-:W-:-:S10]  /*0ad0*/  DFMA R22, R2, R4, R22 ;  /* 0x000000040216722b */ /* 0x004fd40000000016 */
[----:B------:R-:W-:Y:S05]  /*0ae0*/  @P0 BRA `(.L_x_30) ;  /* 0xfffffffc00d00947 */ /* 0x000fea000383ffff */
.L_x_22:
[----:B0-----:R-:W-:Y:S05]  /*0af0*/  BSYNC.RECONVERGENT B0 ;  /* 0x0000000000007941 */ /* 0x001fea0003800200 */
.L_x_21:
[----:B------:R-:W-:Y:S01]  /*0b00*/  ISETP.GE.AND P0, PT, R27, UR8, PT ;  /* 0x000000081b007c0c */ /* 0x000fe2000bf06270 */
[----:B------:R-:W-:-:S12]  /*0b10*/  BSSY.RECONVERGENT B0, `(.L_x_31) ;  /* 0x00000af000007945 */ /* 0x000fd80003800200 */
[----:B------:R-:W-:Y:S05]  /*0b20*/  @P0 BRA `(.L_x_32) ;  /* 0x0000000800b40947 */ /* 0x000fea0003800000 */
[----:B------:R-:W-:Y:S01]  /*0b30*/  ISETP.NE.AND P0, PT, R0, R27, PT ;  /* 0x0000001b0000720c */ /* 0x000fe20003f05270 */
[----:B------:R-:W-:-:S12]  /*0b40*/  BSSY.RECONVERGENT B1, `(.L_x_33) ;  /* 0x000000a000017945 */ /* 0x000fd80003800200 */
[----:B------:R-:W-:Y:S05]  /*0b50*/  @!P0 BRA `(.L_x_34) ;  /* 0x0000000000208947 */ /* 0x000fea0003800000 */
[----:B------:R-:W0:Y:S01]  /*0b60*/  LDC.64 R2, c[0x0][0x388] ;  /* 0x0000e200ff027b82 */ /* 0x000e220000000a00 */
[----:B------:R-:W-:-:S07]  /*0b70*/  IMAD R7, R0, UR8, R27 ;  /* 0x0000000800077c24 */ /* 0x000fce000f8e021b */
[----:B------:R-:W1:Y:S01]  /*0b80*/  LDC.64 R4, c[0x0][0x390] ;  /* 0x0000e400ff047b82 */ /* 0x000e620000000a00 */
[----:B0-----:R-:W-:-:S06]  /*0b90*/  IMAD.WIDE R2, R7, 0x8, R2 ;  /* 0x0000000807027825 */ /* 0x001fcc00078e0202 */
[----:B------:R-:W2:Y:S01]  /*0ba0*/  LDG.E.64 R2, desc[UR6][R2.64] ;  /* 0x0000000602027981 */ /* 0x000ea2000c1e1b00 */
[----:B-1----:R-:W-:-:S06]  /*0bb0*/  IMAD.WIDE.U32 R4, R27, 0x8, R4 ;  /* 0x000000081b047825 */ /* 0x002fcc00078e0004 */
[----:B------:R-:W2:Y:S02]  /*0bc0*/  LDG.E.64 R4, desc[UR6][R4.64] ;  /* 0x0000000604047981 */ /* 0x000ea4000c1e1b00 */
[----:B--2---:R-:W-:-:S11]  /*0bd0*/  DFMA R22, R2, R4, R22 ;  /* 0x000000040216722b */ /* 0x004fd60000000016 */
.L_x_34:
[----:B------:R-:W-:Y:S05]  /*0be0*/  BSYNC.RECONVERGENT B1 ;  /* 0x0000000000017941 */ /* 0x000fea0003800200 */
.L_x_33:
[----:B------:R-:W-:-:S05]  /*0bf0*/  VIADD R27, R27, 0x1 ;  /* 0x000000011b1b7836 */ /* 0x000fca0000000000 */
[----:B------:R-:W-:-:S13]  /*0c00*/  ISETP.GE.AND P0, PT, R27, UR8, PT ;  /* 0x000000081b007c0c */ /* 0x000fda000bf06270 */
[----:B------:R-:W-:Y:S05]  /*0c10*/  @P0 BRA `(.L_x_32) ;  /* 0x0000000800780947 */ /* 0x000fea0003800000 */
[C---:B------:R-:W-:Y:S01]  /*0c20*/  VIADD R2, R27.reuse, -UR8 ;  /* 0x800000081b027c36 */ /* 0x040fe20008000000 */
[----:B------:R-:W-:Y:S01]  /*0c30*/  IADD3 R3, PT, PT, -R27, UR8, RZ ;  /* 0x000000081b037c10 */ /* 0x000fe2000fffe1ff */
[----:B------:R-:W-:Y:S03]  /*0c40*/  BSSY.RECONVERGENT B1, `(.L_x_35) ;  /* 0x0000049000017945 */ /* 0x000fe60003800200 */
[----:B------:R-:W-:Y:S02]  /*0c50*/  ISETP.GT.U32.AND P1, PT, R2, -0x10, PT ;  /* 0xfffffff00200780c */ /* 0x000fe40003f24070 */
[----:B------:R-:W-:-:S04]  /*0c60*/  LOP3.LUT R4, R3, 0xf, RZ, 0xc0, !PT ;  /* 0x0000000f03047812 */ /* 0x000fc800078ec0ff */
[----:B------:R-:W-:-:S07]  /*0c70*/  ISETP.NE.AND P0, PT, R4, RZ, PT ;  /* 0x000000ff0400720c */ /* 0x000fce0003f05270 */
[----:B------:R-:W-:Y:S06]  /*0c80*/  @P1 BRA `(.L_x_36) ;  /* 0x0000000400101947 */ /* 0x000fec0003800000 */
[----:B------:R-:W0:Y:S01]  /*0c90*/  LDC.64 R6, c[0x0][0x390] ;  /* 0x0000e400ff067b82 */ /* 0x000e220000000a00 */
[----:B------:R-:W-:Y:S01]  /*0ca0*/  LOP3.LUT R5, R3, 0xfffffff0, RZ, 0xc0, !PT ;  /* 0xfffffff003057812 */ /* 0x000fe200078ec0ff */
[----:B------:R-:W-:-:S04]  /*0cb0*/  IMAD R2, R0, UR8, R27 ;  /* 0x0000000800027c24 */ /* 0x000fc8000f8e021b */
[----:B------:R-:W-:Y:S02]  /*0cc0*/  IMAD.MOV R5, RZ, RZ, -R5 ;  /* 0x000000ffff057224 */ /* 0x000fe400078e0a05 */
[----:B------:R-:W1:Y:S01]  /*0cd0*/  LDC.64 R10, c[0x0][0x388] ;  /* 0x0000e200ff0a7b82 */ /* 0x000e620000000a00 */
[----:B0-----:R-:W-:-:S03]  /*0ce0*/  IMAD.WIDE.U32 R8, R27, 0x8, R6 ;  /* 0x000000081b087825 */ /* 0x001fc600078e0006 */
[----:B------:R-:W-:Y:S02]  /*0cf0*/  IADD3 R14, P1, PT, R8, 0x40, RZ ;  /* 0x00000040080e7810 */ /* 0x000fe40007f3e0ff */
[----:B-1----:R-:W-:-:S03]  /*0d00*/  IADD3 R6, P2, PT, R10, 0x40, RZ ;  /* 0x000000400a067810 */ /* 0x002fc60007f5e0ff */
[----:B------:R-:W-:Y:S02]  /*0d10*/  IMAD.X R15, RZ, RZ, R9, P1 ;  /* 0x000000ffff0f7224 */ /* 0x000fe400008e0609 */
[----:B------:R-:W-:-:S08]  /*0d20*/  IMAD.X R7, RZ, RZ, R11, P2 ;  /* 0x000000ffff077224 */ /* 0x000fd000010e060b */
.L_x_37:
[----:B------:R-:W-:Y:S01]  /*0d30*/  IMAD.WIDE R8, R2, 0x8, R6 ;  /* 0x0000000802087825 */ /* 0x000fe200078e0206 */
[----:B------:R-:W-:-:S03]  /*0d40*/  MOV R11, R15 ;  /* 0x0000000f000b7202 */ /* 0x000fc60000000f00 */
[----:B------:R-:W-:Y:S01]  /*0d50*/  IMAD.MOV.U32 R10, RZ, RZ, R14 ;  /* 0x000000ffff0a7224 */ /* 0x000fe200078e000e */
[----:B------:R-:W2:Y:S04]  /*0d60*/  LDG.E.64 R12, desc[UR6][R8.64+-0x40] ;  /* 0xffffc006080c7981 */ /* 0x000ea8000c1e1b00 */
[----:B------:R-:W2:Y:S04]  /*0d70*/  LDG.E.64 R20, desc[UR6][R10.64+-0x40] ;  /* 0xffffc0060a147981 */ /* 0x000ea8000c1e1b00 */
[----:B------:R-:W3:Y:S04]  /*0d80*/  LDG.E.64 R18, desc[UR6][R10.64+-0x38] ;  /* 0xffffc8060a127981 */ /* 0x000ee8000c1e1b00 */
[----:B------:R-:W3:Y:S04]  /*0d90*/  LDG.E.64 R16, desc[UR6][R8.64+-0x38] ;  /* 0xffffc80608107981 */ /* 0x000ee8000c1e1b00 */
[----:B------:R-:W4:Y:S04]  /*0da0*/  LDG.E.64 R24, desc[UR6][R10.64+-0x30] ;  /* 0xffffd0060a187981 */ /* 0x000f28000c1e1b00 */
[----:B------:R-:W4:Y:S01]  /*0db0*/  LDG.E.64 R14, desc[UR6][R8.64+-0x30] ;  /* 0xffffd006080e7981 */ /* 0x000f22000c1e1b00 */
        /* <DEDUP_REMOVED lines=36> */
[----:B------:R-:W-:Y:S01]  /*1000*/  VIADD R5, R5, 0x10 ;  /* 0x0000001005057836 */ /* 0x000fe20000000000 */
[----:B--2---:R-:W-:Y:S02]  /*1010*/  DFMA R14, R14, R12, R20 ;  /* 0x0000000c0e0e722b */ /* 0x004fe40000000014 */
[----:B------:R-:W2:Y:S04]  /*1020*/  LDG.E.64 R12, desc[UR6][R10.64+0x38] ;  /* 0x000038060a0c7981 */ /* 0x000ea8000c1e1b00 */
[----:B------:R-:W2:Y:S02]  /*1030*/  LDG.E.64 R20, desc[UR6][R8.64+0x38] ;  /* 0x0000380608147981 */ /* 0x000ea4000c1e1b00 */
[----:B---3--:R-:W-:Y:S01]  /*1040*/  DFMA R14, R18, R16, R14 ;  /* 0x00000010120e722b */ /* 0x008fe2000000000e */
[----:B------:R-:W-:-:S07]  /*1050*/  ISETP.NE.AND P1, PT, R5, RZ, PT ;  /* 0x000000ff0500720c */ /* 0x000fce0003f25270 */
[----:B----4-:R-:W-:Y:S01]  /*1060*/  DFMA R22, R24, R22, R14 ;  /* 0x000000161816722b */ /* 0x010fe2000000000e */
[----:B------:R-:W-:Y:S01]  /*1070*/  IADD3 R14, P2, PT, R10, 0x80, RZ ;  /* 0x000000800a0e7810 */ /* 0x000fe20007f5e0ff */
[----:B------:R-:W-:Y:S02]  /*1080*/  VIADD R27, R27, 0x10 ;  /* 0x000000101b1b7836 */ /* 0x000fe40000000000 */
[----:B------:R-:W-:Y:S02]  /*1090*/  VIADD R2, R2, 0x10 ;  /* 0x0000001002027836 */ /* 0x000fe40000000000 */
[----:B------:R-:W-:Y:S02]  /*10a0*/  IMAD.X R15, RZ, RZ, R11, P2 ;  /* 0x000000ffff0f7224 */ /* 0x000fe400010e060b */
[----:B--2---:R-:W-:Y:S01]  /*10b0*/  DFMA R22, R20, R12, R22 ;  /* 0x0000000c1416722b */ /* 0x004fe20000000016 */
[----:B------:R-:W-:Y:S10]  /*10c0*/  @P1 BRA `(.L_x_37) ;  /* 0xfffffffc00181947 */ /* 0x000ff4000383ffff */
.L_x_36:
[----:B------:R-:W-:Y:S05]  /*10d0*/  BSYNC.RECONVERGENT B1 ;  /* 0x0000000000017941 */ /* 0x000fea0003800200 */
.L_x_35:
[----:B------:R-:W-:Y:S05]  /*10e0*/  @!P0 BRA `(.L_x_32) ;  /* 0x0000000400448947 */ /* 0x000fea0003800000 */
[----:B------:R-:W-:Y:S01]  /*10f0*/  ISETP.GE.U32.AND P0, PT, R4, 0x8, PT ;  /* 0x000000080400780c */ /* 0x000fe20003f06070 */
[----:B------:R-:W-:Y:S01]  /*1100*/  BSSY.RECONVERGENT B1, `(.L_x_38) ;  /* 0x0000022000017945 */ /* 0x000fe20003800200 */
[----:B------:R-:W-:-:S04]  /*1110*/  LOP3.LUT R2, R3, 0x7, RZ, 0xc0, !PT ;  /* 0x0000000703027812 */ /* 0x000fc800078ec0ff */
[----:B------:R-:W-:-:S07]  /*1120*/  ISETP.NE.AND P1, PT, R2, RZ, PT ;  /* 0x000000ff0200720c */ /* 0x000fce0003f25270 */
[----:B------:R-:W-:Y:S06]  /*1130*/  @!P0 BRA `(.L_x_39) ;  /* 0x0000000000788947 */ /* 0x000fec0003800000 */
[----:B------:R-:W0:Y:S01]  /*1140*/  LDC.64 R10, c[0x0][0x388] ;  /* 0x0000e200ff0a7b82 */ /* 0x000e220000000a00 */
[----:B------:R-:W-:-:S07]  /*1150*/  IMAD R7, R0, UR8, R27 ;  /* 0x0000000800077c24 */ /* 0x000fce000f8e021b */
        /* <DEDUP_REMOVED lines=20> */
[----:B------:R-:W4:Y:S04]  /*12a0*/  LDG.E.64 R24, desc[UR6][R4.64+0x30] ;  /* 0x0000300604187981 */ /* 0x000f28000c1e1b00 */
[----:B------:R-:W4:Y:S01]  /*12b0*/  LDG.E.64 R4, desc[UR6][R4.64+0x38] ;  /* 0x0000380604047981 */ /* 0x000f22000c1e1b00 */
[----:B-----5:R-:W-:Y:S01]  /*12c0*/  DFMA R6, R6, R8, R20 ;  /* 0x000000080606722b */ /* 0x020fe20000000014 */
[----:B------:R-:W-:-:S07]  /*12d0*/  VIADD R27, R27, 0x8 ;  /* 0x000000081b1b7836 */ /* 0x000fce0000000000 */
[----:B--2---:R-:W-:-:S08]  /*12e0*/  DFMA R6, R12, R14, R6 ;  /* 0x0000000e0c06722b */ /* 0x004fd00000000006 */
[----:B---3--:R-:W-:-:S08]  /*12f0*/  DFMA R6, R16, R18, R6 ;  /* 0x000000121006722b */ /* 0x008fd00000000006 */
[----:B----4-:R-:W-:-:S08]  /*1300*/  DFMA R22, R22, R24, R6 ;  /* 0x000000181616722b */ /* 0x010fd00000000006 */
[----:B------:R-:W-:-:S11]  /*1310*/  DFMA R22, R28, R4, R22 ;  /* 0x000000041c16722b */ /* 0x000fd60000000016 */
.L_x_39:
[----:B------:R-:W-:Y:S05]  /*1320*/  BSYNC.RECONVERGENT B1 ;  /* 0x0000000000017941 */ /* 0x000fea0003800200 */
.L_x_38:
        /* <DEDUP_REMOVED lines=19> */
[----:B------:R-:W-:Y:S01]  /*1460*/  VIADD R27, R27, 0x4 ;  /* 0x000000041b1b7836 */ /* 0x000fe20000000000 */
[----:B--2---:R-:W-:-:S08]  /*1470*/  DFMA R18, R18, R24, R22 ;  /* 0x000000181212722b */ /* 0x004fd00000000016 */
[----:B---3--:R-:W-:-:S08]  /*1480*/  DFMA R8, R8, R10, R18 ;  /* 0x0000000a0808722b */ /* 0x008fd00000000012 */
[----:B----4-:R-:W-:-:S08]  /*1490*/  DFMA R4, R4, R6, R8 ;  /* 0x000000060404722b */ /* 0x010fd00000000008 */
[----:B-----5:R-:W-:-:S11]  /*14a0*/  DFMA R22, R12, R14, R4 ;  /* 0x0000000e0c16722b */ /* 0x020fd60000000004 */
.L_x_41:
[----:B------:R-:W-:Y:S05]  /*14b0*/  BSYNC.RECONVERGENT B1 ;  /* 0x0000000000017941 */ /* 0x000fea0003800200 */
.L_x_40:
[----:B------:R-:W-:Y:S05]  /*14c0*/  @!P1 BRA `(.L_x_32) ;  /* 0x00000000004c9947 */ /* 0x000fea0003800000 */
[----:B------:R-:W0:Y:S01]  /*14d0*/  LDC.64 R6, c[0x0][0x390] ;  /* 0x0000e400ff067b82 */ /* 0x000e220000000a00 */
[----:B------:R-:W-:-:S07]  /*14e0*/  IMAD.MOV R8, RZ, RZ, -R3 ;  /* 0x000000ffff087224 */ /* 0x000fce00078e0a03 */
[----:B------:R-:W1:Y:S01]  /*14f0*/  LDC.64 R4, c[0x0][0x388] ;  /* 0x0000e200ff047b82 */ /* 0x000e620000000a00 */
[----:B0-----:R-:W-:-:S04]  /*1500*/  IMAD.WIDE.U32 R6, R27, 0x8, R6 ;  /* 0x000000081b067825 */ /* 0x001fc800078e0006 */
[----:B------:R-:W-:Y:S01]  /*1510*/  IMAD.MOV.U32 R10, RZ, RZ, R7 ;  /* 0x000000ffff0a7224 */ /* 0x000fe200078e0007 */
[----:B------:R-:W-:Y:S01]  /*1520*/  MOV R9, R6 ;  /* 0x0000000600097202 */ /* 0x000fe20000000f00 */
[----:B------:R-:W-:-:S07]  /*1530*/  IMAD R27, R0, UR8, R27 ;  /* 0x00000008001b7c24 */ /* 0x000fce000f8e021b */
.L_x_42:
        /* <DEDUP_REMOVED lines=12> */
.L_x_32:
[----:B------:R-:W-:Y:S05]  /*1600*/  BSYNC.RECONVERGENT B0 ;  /* 0x0000000000007941 */ /* 0x000fea0003800200 */
.L_x_31:
[----:B------:R-:W0:Y:S01]  /*1610*/  LDC.64 R4, c[0x0][0x388] ;  /* 0x0000e200ff047b82 */ /* 0x000e220000000a00 */
[----:B------:R-:W-:-:S04]  /*1620*/  IMAD R3, R0, UR8, R0 ;  /* 0x0000000800037c24 */ /* 0x000fc8000f8e0200 */
[----:B0-----:R-:W-:-:S03]  /*1630*/  IMAD.WIDE R4, R3, 0x8, R4 ;  /* 0x0000000803047825 */ /* 0x001fc600078e0204 */
[----:B------:R-:W0:Y:S03]  /*1640*/  LDC.64 R2, c[0x0][0x398] ;  /* 0x0000e600ff027b82 */ /* 0x000e260000000a00 */
[----:B------:R-:W2:Y:S01]  /*1650*/  LDG.E.64 R4, desc[UR6][R4.64] ;  /* 0x0000000604047981 */ /* 0x000ea2000c1e1b00 */
[----:B0-----:R-:W-:-:S06]  /*1660*/  IMAD.WIDE R2, R0, 0x8, R2 ;  /* 0x0000000800027825 */ /* 0x001fcc00078e0202 */
[----:B------:R-:W3:Y:S01]  /*1670*/  LDG.E.64 R2, desc[UR6][R2.64] ;  /* 0x0000000602027981 */ /* 0x000ee2000c1e1b00 */
[----:B------:R-:W-:Y:S01]  /*1680*/  IMAD.MOV.U32 R6, RZ, RZ, 0x1 ;  /* 0x00000001ff067424 */ /* 0x000fe200078e00ff */
[----:B------:R-:W-:Y:S01]  /*1690*/  BSSY.RECONVERGENT B0, `(.L_x_43) ;  /* 0x0000011000007945 */ /* 0x000fe20003800200 */
[----:B--2---:R-:W0:Y:S04]  /*16a0*/  MUFU.RCP64H R7, R5 ;  /* 0x0000000500077308 */ /* 0x004e280000001800 */
[----:B0-----:R-:W-:-:S08]  /*16b0*/  DFMA R8, -R4, R6, 1 ;  /* 0x3ff000000408742b */ /* 0x001fd00000000106 */
[----:B------:R-:W-:-:S08]  /*16c0*/  DFMA R8, R8, R8, R8 ;  /* 0x000000080808722b */ /* 0x000fd00000000008 */
[----:B------:R-:W-:Y:S02]  /*16d0*/  DFMA R8, R6, R8, R6 ;  /* 0x000000080608722b */ /* 0x000fe40000000006 */
[----:B---3--:R-:W-:-:S06]  /*16e0*/  DADD R6, R2, -R22 ;  /* 0x0000000002067229 */ /* 0x008fcc0000000816 */
[----:B------:R-:W-:-:S04]  /*16f0*/  DFMA R10, -R4, R8, 1 ;  /* 0x3ff00000040a742b */ /* 0x000fc80000000108 */
[----:B------:R-:W-:-:S04]  /*1700*/  FSETP.GEU.AND P1, PT, |R7|, 6.5827683646048100446e-37, PT ;  /* 0x036000000700780b */ /* 0x000fc80003f2e200 */
        /* <DEDUP_REMOVED lines=8> */
[----:B------:R-:W-:Y:S05]  /*1790*/  CALL.REL.NOINC `($__internal_1_$__cuda_sm20_div_rn_f64_full) ;  /* 0x0000000000147944 */ /* 0x000fea0003c00000 */
.L_x_44:
[----:B------:R-:W-:Y:S05]  /*17a0*/  BSYNC.RECONVERGENT B0 ;  /* 0x0000000000007941 */ /* 0x000fea0003800200 */
.L_x_43:
[----:B------:R-:W0:Y:S02]  /*17b0*/  LDC.64 R4, c[0x0][0x380] ;  /* 0x0000e000ff047b82 */ /* 0x000e240000000a00 */
[----:B0-----:R-:W-:-:S05]  /*17c0*/  IMAD.WIDE R4, R0, 0x8, R4 ;  /* 0x0000000800047825 */ /* 0x001fca00078e0204 */
[----:B------:R-:W-:Y:S01]  /*17d0*/  STG.E.64 desc[UR6][R4.64], R2 ;  /* 0x0000000204007986 */ /* 0x000fe2000c101b06 */
[----:B------:R-:W-:Y:S05]  /*17e0*/  EXIT ;  /* 0x000000000000794d */ /* 0x000fea0003800000 */
        .weak           $__internal_1_$__cuda_sm20_div_rn_f64_full
        .type           $__internal_1_$__cuda_sm20_div_rn_f64_full,@function
        .size           $__internal_1_$__cuda_sm20_div_rn_f64_full,(.L_x_52 - $__internal_1_$__cuda_sm20_div_rn_f64_full)
$__internal_1_$__cuda_sm20_div_rn_f64_full:
        /* <DEDUP_REMOVED lines=28> */
[----:B------:R-:W-:Y:S01]  /*19b0*/  MOV R21, R11 ;  /* 0x0000000b00157202 */ /* 0x000fe20000000f00 */
[----:B------:R-:W-:Y:S01]  /*19c0*/  IMAD.MOV.U32 R20, RZ, RZ, R14 ;  /* 0x000000ffff147224 */ /* 0x000fe200078e000e */
[----:B------:R-:W-:Y:S02]  /*19d0*/  @!P0 LOP3.LUT R20, R3, 0x7ff00000, RZ, 0xc0, !PT ;  /* 0x7ff0000003148812 */ /* 0x000fe400078ec0ff */
[----:B------:R-:W-:-:S03]  /*19e0*/  @!P2 LOP3.LUT R21, R9, 0x7ff00000, RZ, 0xc0, !PT ;  /* 0x7ff000000915a812 */ /* 0x000fc600078ec0ff */
[----:B------:R-:W-:Y:S01]  /*19f0*/  DMUL R18, R16, R8 ;  /* 0x0000000810127228 */ /* 0x000fe20000000000 */
[----:B------:R-:W-:Y:S02]  /*1a00*/  VIADD R22, R20, 0xffffffff ;  /* 0xffffffff14167836 */ /* 0x000fe40000000000 */
[----:B------:R-:W-:-:S05]  /*1a10*/  VIADD R13, R21, 0xffffffff ;  /* 0xffffffff150d7836 */ /* 0x000fca0000000000 */
[----:B------:R-:W-:Y:S01]  /*1a20*/  ISETP.GT.U32.AND P0, PT, R13, 0x7feffffe, PT ;  /* 0x7feffffe0d00780c */ /* 0x000fe20003f04070 */
[----:B------:R-:W-:-:S03]  /*1a30*/  DFMA R14, R18, -R2, R8 ;  /* 0x80000002120e722b */ /* 0x000fc60000000008 */
[----:B------:R-:W-:-:S05]  /*1a40*/  ISETP.GT.U32.OR P0, PT, R22, 0x7feffffe, P0 ;  /* 0x7feffffe1600780c */ /* 0x000fca0000704470 */
[----:B------:R-:W-:-:S08]  /*1a50*/  DFMA R14, R16, R14, R18 ;  /* 0x0000000e100e722b */ /* 0x000fd00000000012 */
        /* <DEDUP_REMOVED lines=13> */
[----:B------:R-:W-:-:S09]  /*1b30*/  MOV R6, RZ ;  /* 0x000000ff00067202 */ /* 0x000fd20000000f00 */
        /* <DEDUP_REMOVED lines=14> */
.L_x_46:
        /* <DEDUP_REMOVED lines=13> */
[----:B------:R-:W-:Y:S01]  /*1cf0*/  @P0 IMAD.MOV.U32 R12, RZ, RZ, RZ ;  /* 0x000000ffff0c0224 */ /* 0x000fe200078e00ff */
[----:B------:R-:W-:Y:S01]  /*1d00*/  @P0 MOV R13, R2 ;  /* 0x00000002000d0202 */ /* 0x000fe20000000f00 */
[----:B------:R-:W-:Y:S06]  /*1d10*/  BRA `(.L_x_47) ;  /* 0x0000000000147947 */ /* 0x000fec0003800000 */
.L_x_49:
[----:B------:R-:W-:Y:S01]  /*1d20*/  LOP3.LUT R13, R5, 0x80000, RZ, 0xfc, !PT ;  /* 0x00080000050d7812 */ /* 0x000fe200078efcff */
[----:B------:R-:W-:Y:S01]  /*1d30*/  IMAD.MOV.U32 R12, RZ, RZ, R4 ;  /* 0x000000ffff0c7224 */ /* 0x000fe200078e0004 */
[----:B------:R-:W-:Y:S06]  /*1d40*/  BRA `(.L_x_47) ;  /* 0x0000000000087947 */ /* 0x000fec0003800000 */
.L_x_48:
[----:B------:R-:W-:Y:S01]  /*1d50*/  LOP3.LUT R13, R7, 0x80000, RZ, 0xfc, !PT ;  /* 0x00080000070d7812 */ /* 0x000fe200078efcff */
[----:B------:R-:W-:-:S07]  /*1d60*/  IMAD.MOV.U32 R12, RZ, RZ, R6 ;  /* 0x000000ffff0c7224 */ /* 0x000fce00078e0006 */
.L_x_47:
[----:B------:R-:W-:Y:S05]  /*1d70*/  BSYNC.RECONVERGENT B1 ;  /* 0x0000000000017941 */ /* 0x000fea0003800200 */
.L_x_45:
[----:B------:R-:W-:Y:S02]  /*1d80*/  IMAD.MOV.U32 R11, RZ, RZ, 0x0 ;  /* 0x00000000ff0b7424 */ /* 0x000fe400078e00ff */
[----:B------:R-:W-:Y:S02]  /*1d90*/  IMAD.MOV.U32 R2, RZ, RZ, R12 ;  /* 0x000000ffff027224 */ /* 0x000fe400078e000c */
[----:B------:R-:W-:Y:S01]  /*1da0*/  IMAD.MOV.U32 R3, RZ, RZ, R13 ;  /* 0x000000ffff037224 */ /* 0x000fe200078e000d */
[----:B------:R-:W-:Y:S06]  /*1db0*/  RET.REL.NODEC R10 `(_Z23jacobi_no_tiling_KernelPdPKdS1_S1_i) ;  /* 0xffffffe00a907950 */ /* 0x000fec0003c3ffff */
.L_x_50:
        /* <DEDUP_REMOVED lines=12> */
.L_x_52:


//--------------------- .nv.shared._Z17computeNormKernelPKdS0_Pdi --------------------------
	.section	.nv.shared._Z17computeNormKernelPKdS0_Pdi,"aw",@nobits
	.sectionflags	@""
	.align	8
.nv.shared._Z17computeNormKernelPKdS0_Pdi:
	.zero		1152


//--------------------- .nv.shared.reserved.0     --------------------------
	.section	.nv.shared.reserved.0,"aw",@nobits
	.weak		__nv_reservedSMEM_offset_0_alias
	.size		__nv_reservedSMEM_offset_0_alias, 0, 64
	.other		__nv_reservedSMEM_offset_0_alias,@"STO_CUDA_RESERVED_SHARED STV_DEFAULT"
__nv_reservedSMEM_offset_0_alias:
	.zero		0
	.zero		64


//--------------------- .nv.shared._Z18jacobiTilingKernelPdPKdS1_S1_i --------------------------
	.section	.nv.shared._Z18jacobiTilingKernelPdPKdS1_S1_i,"aw",@nobits
	.sectionflags	@""
	.align	8
.nv.shared._Z18jacobiTilingKernelPdPKdS1_S1_i:
	.zero		1152


//--------------------- .nv.constant0._Z17computeNormKernelPKdS0_Pdi --------------------------
	.section	.nv.constant0._Z17computeNormKernelPKdS0_Pdi,"a",@progbits
	.sectionflags	@""
	.align	4
.nv.constant0._Z17computeNormKernelPKdS0_Pdi:
	.zero		924


//--------------------- .nv.constant0._Z26multiplyMatrixVectorKernelPKdS0_Pdi --------------------------
	.section	.nv.constant0._Z26multiplyMatrixVectorKernelPKdS0_Pdi,"a",@progbits
	.sectionflags	@""
	.align	4
.nv.constant0._Z26multiplyMatrixVectorKernelPKdS0_Pdi:
	.zero		924


//--------------------- .nv.constant0._Z18jacobiTilingKernelPdPKdS1_S1_i --------------------------
	.section	.nv.constant0._Z18jacobiTilingKernelPdPKdS1_S1_i,"a",@progbits
	.sectionflags	@""
	.align	4
.nv.constant0._Z18jacobiTilingKernelPdPKdS1_S1_i:
	.zero		932


//--------------------- .nv.constant0._Z23jacobi_no_tiling_KernelPdPKdS1_S1_i --------------------------
	.section	.nv.constant0._Z23jacobi_no_tiling_KernelPdPKdS1_S1_i,"a",@progbits
	.sectionflags	@""
	.align	4
.nv.constant0._Z23jacobi_no_tiling_KernelPdPKdS1_S1_i:
	.zero		932


//--------------------- SYMBOLS --------------------------

	.type		.nv.reservedSmem.offset0,@object
	.size		.nv.reservedSmem.offset0,0x4
	.type		.nv.reservedSmem.cap,@object
	.size		.nv.reservedSmem.cap,0x4
